	.target	sm_90a

	.elftype	@"ET_EXEC"


//--------------------- .note.nv.tkinfo           --------------------------
	.section	.note.nv.tkinfo,"",@"SHT_NOTE"
	.sectionflags	@"SHF_NOTE_NV_TKINFO"
	.tkinfo
        /*0018*/ 	.word	0x00000002
        /*0030*/ 	.string	""
        /*0030*/ 	.string	"ptxas"
        /*0030*/ 	.string	"Cuda compilation tools, release 13.0, V13.0.88"
        /*0030*/ 	.string	"Build cuda_13.0.r13.0/compiler.36424714_0"
        /*0030*/ 	.string	"-arch sm_90a -m 64 "



//--------------------- .note.nv.cuinfo           --------------------------
	.section	.note.nv.cuinfo,"",@"SHT_NOTE"
	.sectionflags	@"SHF_NOTE_NV_CUINFO"
        /*0018*/ 	.short	0x0002
        /*001a*/ 	.short	0x005a
        /*001c*/ 	.short	0x0082
	.zero		2


//--------------------- .nv.info                  --------------------------
	.section	.nv.info,"",@"SHT_CUDA_INFO"
	.align	4


	//----- nvinfo : EIATTR_REGCOUNT
	.align		4
        /*0000*/ 	.byte	0x04, 0x2f
        /*0002*/ 	.short	(.L_15 - .L_14)
	.align		4
.L_14:
        /*0004*/ 	.word	index@(_ZN7cutlass13device_kernelINS_4gemm6kernel13GemmUniversalIN4cute5tupleIJiiiiEEENS1_10collective13CollectiveMmaINS1_34MainloopSm90TmaGmmaWarpSpecializedILi5ENS5_IJNS4_1CILi1EEESB_SB_EEENS1_32KernelTmaWarpSpecializedPingpongEEENS5_IJNSA_ILi64EEENSA_ILi256EEESF_EEENS_6half_tENS5_IJlSB_lEEESI_SJ_NS4_8TiledMMAINS4_8MMA_AtomIJNS4_4SM904GMMA26MMA_64x256x16_F32F16F16_SSILNSN_5MajorE0ELSP_0ELNSN_7ScaleInE1ELSQ_1EEEEEENS4_6LayoutISC_NS5_IJNSA_ILi0EEESU_SU_EEEEENS5_IJNS4_10UnderscoreESX_SX_EEEEENS4_13SM90_TMA_LOADENS4_14ComposedLayoutINS4_7SwizzleILi3ELi4ELi3EEENS4_18smem_ptr_flag_bitsILi16EEENST_INS5_IJNSA_ILi8EEESF_EEENS5_IJSF_SB_EEEEEEEvNS4_8identityES10_S1A_vS1B_EENS_8epilogue10collective6detail29Sm90TmaWarpSpecializedAdapterINS1E_15DefaultEpilogueISI_SJ_SJ_NS1D_6thread17LinearCombinationISI_Li1EffLNS1I_9ScaleType4KindE0ELNS_15FloatRoundStyleE2ESI_EENS1_15EpilogueDefaultEEEEEvvEEEEvNT_6ParamsE)
        /*0008*/ 	.word	0x000000a8


	//----- nvinfo : EIATTR_FRAME_SIZE
	.align		4
.L_15:
        /*000c*/ 	.byte	0x04, 0x11
        /*000e*/ 	.short	(.L_17 - .L_16)
	.align		4
.L_16:
        /*0010*/ 	.word	index@(_ZN7cutlass13device_kernelINS_4gemm6kernel13GemmUniversalIN4cute5tupleIJiiiiEEENS1_10collective13CollectiveMmaINS1_34MainloopSm90TmaGmmaWarpSpecializedILi5ENS5_IJNS4_1CILi1EEESB_SB_EEENS1_32KernelTmaWarpSpecializedPingpongEEENS5_IJNSA_ILi64EEENSA_ILi256EEESF_EEENS_6half_tENS5_IJlSB_lEEESI_SJ_NS4_8TiledMMAINS4_8MMA_AtomIJNS4_4SM904GMMA26MMA_64x256x16_F32F16F16_SSILNSN_5MajorE0ELSP_0ELNSN_7ScaleInE1ELSQ_1EEEEEENS4_6LayoutISC_NS5_IJNSA_ILi0EEESU_SU_EEEEENS5_IJNS4_10UnderscoreESX_SX_EEEEENS4_13SM90_TMA_LOADENS4_14ComposedLayoutINS4_7SwizzleILi3ELi4ELi3EEENS4_18smem_ptr_flag_bitsILi16EEENST_INS5_IJNSA_ILi8EEESF_EEENS5_IJSF_SB_EEEEEEEvNS4_8identityES10_S1A_vS1B_EENS_8epilogue10collective6detail29Sm90TmaWarpSpecializedAdapterINS1E_15DefaultEpilogueISI_SJ_SJ_NS1D_6thread17LinearCombinationISI_Li1EffLNS1I_9ScaleType4KindE0ELNS_15FloatRoundStyleE2ESI_EENS1_15EpilogueDefaultEEEEEvvEEEEvNT_6ParamsE)
        /*0014*/ 	.word	0x00000008


	//----- nvinfo : EIATTR_MIN_STACK_SIZE
	.align		4
.L_17:
        /*0018*/ 	.byte	0x04, 0x12
        /*001a*/ 	.short	(.L_19 - .L_18)
	.align		4
.L_18:
        /*001c*/ 	.word	index@(_ZN7cutlass13device_kernelINS_4gemm6kernel13GemmUniversalIN4cute5tupleIJiiiiEEENS1_10collective13CollectiveMmaINS1_34MainloopSm90TmaGmmaWarpSpecializedILi5ENS5_IJNS4_1CILi1EEESB_SB_EEENS1_32KernelTmaWarpSpecializedPingpongEEENS5_IJNSA_ILi64EEENSA_ILi256EEESF_EEENS_6half_tENS5_IJlSB_lEEESI_SJ_NS4_8TiledMMAINS4_8MMA_AtomIJNS4_4SM904GMMA26MMA_64x256x16_F32F16F16_SSILNSN_5MajorE0ELSP_0ELNSN_7ScaleInE1ELSQ_1EEEEEENS4_6LayoutISC_NS5_IJNSA_ILi0EEESU_SU_EEEEENS5_IJNS4_10UnderscoreESX_SX_EEEEENS4_13SM90_TMA_LOADENS4_14ComposedLayoutINS4_7SwizzleILi3ELi4ELi3EEENS4_18smem_ptr_flag_bitsILi16EEENST_INS5_IJNSA_ILi8EEESF_EEENS5_IJSF_SB_EEEEEEEvNS4_8identityES10_S1A_vS1B_EENS_8epilogue10collective6detail29Sm90TmaWarpSpecializedAdapterINS1E_15DefaultEpilogueISI_SJ_SJ_NS1D_6thread17LinearCombinationISI_Li1EffLNS1I_9ScaleType4KindE0ELNS_15FloatRoundStyleE2ESI_EENS1_15EpilogueDefaultEEEEEvvEEEEvNT_6ParamsE)
        /*0020*/ 	.word	0x00000008
.L_19:


//--------------------- .nv.compat                --------------------------
	.section	.nv.compat,"",@"SHT_CUDA_COMPAT_INFO"
	.align	4
        /*0000*/ 	.byte	0x02, 0x09, 0x01, 0x00, 0x02, 0x02, 0x04, 0x00, 0x02, 0x05, 0x05, 0x00, 0x03, 0x07, 0x01, 0x01
        /*0010*/ 	.byte	0x02, 0x03, 0x01, 0x00, 0x02, 0x06, 0x01, 0x00, 0x04, 0x0b, 0x08, 0x00, 0x00, 0x00, 0x00, 0x00
        /*0020*/ 	.byte	0x00, 0x00, 0x00, 0x00


//--------------------- .nv.info._ZN7cutlass13device_kernelINS_4gemm6kernel13GemmUniversalIN4cute5tupleIJiiiiEEENS1_10collective13CollectiveMmaINS1_34MainloopSm90TmaGmmaWarpSpecializedILi5ENS5_IJNS4_1CILi1EEESB_SB_EEENS1_32KernelTmaWarpSpecializedPingpongEEENS5_IJNSA_ILi64EEENSA_ILi256EEESF_EEENS_6half_tENS5_IJlSB_lEEESI_SJ_NS4_8TiledMMAINS4_8MMA_AtomIJNS4_4SM904GMMA26MMA_64x256x16_F32F16F16_SSILNSN_5MajorE0ELSP_0ELNSN_7ScaleInE1ELSQ_1EEEEEENS4_6LayoutISC_NS5_IJNSA_ILi0EEESU_SU_EEEEENS5_IJNS4_10UnderscoreESX_SX_EEEEENS4_13SM90_TMA_LOADENS4_14ComposedLayoutINS4_7SwizzleILi3ELi4ELi3EEENS4_18smem_ptr_flag_bitsILi16EEENST_INS5_IJNSA_ILi8EEESF_EEENS5_IJSF_SB_EEEEEEEvNS4_8identityES10_S1A_vS1B_EENS_8epilogue10collective6detail29Sm90TmaWarpSpecializedAdapterINS1E_15DefaultEpilogueISI_SJ_SJ_NS1D_6thread17LinearCombinationISI_Li1EffLNS1I_9ScaleType4KindE0ELNS_15FloatRoundStyleE2ESI_EENS1_15EpilogueDefaultEEEEEvvEEEEvNT_6ParamsE --------------------------
	.section	.nv.info._ZN7cutlass13device_kernelINS_4gemm6kernel13GemmUniversalIN4cute5tupleIJiiiiEEENS1_10collective13CollectiveMmaINS1_34MainloopSm90TmaGmmaWarpSpecializedILi5ENS5_IJNS4_1CILi1EEESB_SB_EEENS1_32KernelTmaWarpSpecializedPingpongEEENS5_IJNSA_ILi64EEENSA_ILi256EEESF_EEENS_6half_tENS5_IJlSB_lEEESI_SJ_NS4_8TiledMMAINS4_8MMA_AtomIJNS4_4SM904GMMA26MMA_64x256x16_F32F16F16_SSILNSN_5MajorE0ELSP_0ELNSN_7ScaleInE1ELSQ_1EEEEEENS4_6LayoutISC_NS5_IJNSA_ILi0EEESU_SU_EEEEENS5_IJNS4_10UnderscoreESX_SX_EEEEENS4_13SM90_TMA_LOADENS4_14ComposedLayoutINS4_7SwizzleILi3ELi4ELi3EEENS4_18smem_ptr_flag_bitsILi16EEENST_INS5_IJNSA_ILi8EEESF_EEENS5_IJSF_SB_EEEEEEEvNS4_8identityES10_S1A_vS1B_EENS_8epilogue10collective6detail29Sm90TmaWarpSpecializedAdapterINS1E_15DefaultEpilogueISI_SJ_SJ_NS1D_6thread17LinearCombinationISI_Li1EffLNS1I_9ScaleType4KindE0ELNS_15FloatRoundStyleE2ESI_EENS1_15EpilogueDefaultEEEEEvvEEEEvNT_6ParamsE,"",@"SHT_CUDA_INFO"
	.sectionflags	@""
	.align	4


	//----- nvinfo : EIATTR_CUDA_API_VERSION
	.align		4
        /*0000*/ 	.byte	0x04, 0x37
        /*0002*/ 	.short	(.L_21 - .L_20)
.L_20:
        /*0004*/ 	.word	0x00000082


	//----- nvinfo : EIATTR_KPARAM_INFO
	.align		4
.L_21:
        /*0008*/ 	.byte	0x04, 0x17
        /*000a*/ 	.short	(.L_23 - .L_22)
.L_22:
        /*000c*/ 	.word	0x00000000
        /*0010*/ 	.short	0x0000
        /*0012*/ 	.short	0x0070
        /*0014*/ 	.byte	0x00, 0xf0, 0x01, 0x10


	//----- nvinfo : EIATTR_SPARSE_MMA_MASK
	.align		4
.L_23:
        /*0018*/ 	.byte	0x03, 0x50
        /*001a*/ 	.short	0x0000


	//----- nvinfo : EIATTR_MAXREG_COUNT
	.align		4
        /*001c*/ 	.byte	0x03, 0x1b
        /*001e*/ 	.short	0x00a8


	//----- nvinfo : EIATTR_NUM_BARRIERS
	.align		4
        /*0020*/ 	.byte	0x02, 0x4c
        /*0022*/ 	.byte	0x01
	.zero		1


	//----- nvinfo : EIATTR_EXTERNS
	.align		4
        /*0024*/ 	.byte	0x04, 0x0f
        /*0026*/ 	.short	(.L_25 - .L_24)


	//   ....[0]....
	.align		4
.L_24:
        /*0028*/ 	.word	index@(__assertfail)


	//----- nvinfo : EIATTR_ANNOTATIONS
	.align		4
.L_25:
        /*002c*/ 	.byte	0x04, 0x55
        /*002e*/ 	.short	(.L_27 - .L_26)


	//   ....[0]....
.L_26:
        /*0030*/ 	.word	0x00000001
        /*0034*/ 	.byte	0xf0, 0x0a, 0x00, 0x00, 0x01, 0x00, 0x00, 0x00, 0xe0, 0x9c, 0x00, 0x00, 0x01, 0x00, 0x00, 0x00
        /*0044*/ 	.byte	0xf0, 0xa8, 0x00, 0x00


	//----- nvinfo : EIATTR_MERCURY_ISA_VERSION
	.align		4
.L_27:
        /*0048*/ 	.byte	0x03, 0x5f
        /*004a*/ 	.short	0x0101


	//----- nvinfo : EIATTR_INT_WARP_WIDE_INSTR_OFFSETS
	.align		4
        /*004c*/ 	.byte	0x04, 0x31
        /*004e*/ 	.short	(.L_29 - .L_28)


	//   ....[0]....
.L_28:
        /*0050*/ 	.word	0x00000400


	//   ....[1]....
        /*0054*/ 	.word	0x00000420


	//   ....[2]....
        /*0058*/ 	.word	0x000004a0


	//   ....[3]....
        /*005c*/ 	.word	0x000004b0


	//   ....[4]....
        /*0060*/ 	.word	0x000004c0


	//   ....[5]....
        /*0064*/ 	.word	0x000004e0


	//   ....[6]....
        /*0068*/ 	.word	0x00000570


	//   ....[7]....
        /*006c*/ 	.word	0x00000590


	//----- nvinfo : EIATTR_COOP_GROUP_MASK_REGIDS
	.align		4
.L_29:
        /*0070*/ 	.byte	0x04, 0x29
        /*0072*/ 	.short	(.L_31 - .L_30)


	//   ....[0]....
.L_30:
        /*0074*/ 	.word	0xffffffff


	//   ....[1]....
        /*0078*/ 	.word	0xffffffff


	//   ....[2]....
        /*007c*/ 	.word	0xffffffff


	//   ....[3]....
        /*0080*/ 	.word	0xffffffff


	//   ....[4]....
        /*0084*/ 	.word	0xffffffff


	//   ....[5]....
        /*0088*/ 	.word	0xffffffff


	//----- nvinfo : EIATTR_COOP_GROUP_INSTR_OFFSETS
	.align		4
.L_31:
        /*008c*/ 	.byte	0x04, 0x28
        /*008e*/ 	.short	(.L_33 - .L_32)


	//   ....[0]....
.L_32:
        /*0090*/ 	.word	0x00000070


	//   ....[1]....
        /*0094*/ 	.word	0x00000080


	//   ....[2]....
        /*0098*/ 	.word	0x00000140


	//   ....[3]....
        /*009c*/ 	.word	0x000002f0


	//   ....[4]....
        /*00a0*/ 	.word	0x00000330


	//   ....[5]....
        /*00a4*/ 	.word	0x00000380


	//----- nvinfo : EIATTR_REG_RECONFIG
	.align		4
.L_33:
        /*00a8*/ 	.byte	0x01, 0x54
	.zero		2


	//----- nvinfo : EIATTR_SYSCALL_OFFSETS
	.align		4
        /*00ac*/ 	.byte	0x04, 0x46
        /*00ae*/ 	.short	(.L_35 - .L_34)


	//   ....[0]....
.L_34:
        /*00b0*/ 	.word	0x000015a0


	//----- nvinfo : EIATTR_MBARRIER_INSTR_OFFSETS
	.align		4
.L_35:
        /*00b4*/ 	.byte	0x04, 0x39
        /*00b6*/ 	.short	(.L_37 - .L_36)


	//   ....[0]....
.L_36:
        /*00b8*/ 	.word	0x00000240
        /*00bc*/ 	.word	0x000000ff
        /*00c0*/ 	.word	0x00000000
        /*00c4*/ 	.short	0x0100
        /*00c6*/ 	.byte	0x08
	.zero		1


	//   ....[1]....
        /*00c8*/ 	.word	0x00000250
        /*00cc*/ 	.word	0x000000ff
        /*00d0*/ 	.word	0x00000028
        /*00d4*/ 	.short	0x0100
        /*00d6*/ 	.byte	0x08
	.zero		1


	//   ....[2]....
        /*00d8*/ 	.word	0x00000260
        /*00dc*/ 	.word	0x000000ff
        /*00e0*/ 	.word	0x00000008
        /*00e4*/ 	.short	0x0100
        /*00e6*/ 	.byte	0x08
	.zero		1


	//   ....[3]....
        /*00e8*/ 	.word	0x00000270
        /*00ec*/ 	.word	0x000000ff
        /*00f0*/ 	.word	0x00000030
        /*00f4*/ 	.short	0x0100
        /*00f6*/ 	.byte	0x08
	.zero		1


	//   ....[4]....
        /*00f8*/ 	.word	0x00000280
        /*00fc*/ 	.word	0x000000ff
        /*0100*/ 	.word	0x00000010
        /*0104*/ 	.short	0x0100
        /*0106*/ 	.byte	0x08
	.zero		1


	//   ....[5]....
        /*0108*/ 	.word	0x00000290
        /*010c*/ 	.word	0x000000ff
        /*0110*/ 	.word	0x00000038
        /*0114*/ 	.short	0x0100
        /*0116*/ 	.byte	0x08
	.zero		1


	//   ....[6]....
        /*0118*/ 	.word	0x000002a0
        /*011c*/ 	.word	0x000000ff
        /*0120*/ 	.word	0x00000018
        /*0124*/ 	.short	0x0100
        /*0126*/ 	.byte	0x08
	.zero		1


	//   ....[7]....
        /*0128*/ 	.word	0x000002b0
        /*012c*/ 	.word	0x000000ff
        /*0130*/ 	.word	0x00000040
        /*0134*/ 	.short	0x0100
        /*0136*/ 	.byte	0x08
	.zero		1


	//   ....[8]....
        /*0138*/ 	.word	0x000002c0
        /*013c*/ 	.word	0x000000ff
        /*0140*/ 	.word	0x00000020
        /*0144*/ 	.short	0x0100
        /*0146*/ 	.byte	0x08
	.zero		1


	//   ....[9]....
        /*0148*/ 	.word	0x000002d0
        /*014c*/ 	.word	0x000000ff
        /*0150*/ 	.word	0x00000048
        /*0154*/ 	.short	0x0100
        /*0156*/ 	.byte	0x08
	.zero		1


	//   ....[10]....
        /*0158*/ 	.word	0x000005d0
        /*015c*/ 	.word	0x000000ff
        /*0160*/ 	.word	0x00000080
        /*0164*/ 	.short	0x0100
        /*0166*/ 	.byte	0x08
	.zero		1


	//   ....[11]....
        /*0168*/ 	.word	0x00000640
        /*016c*/ 	.word	0x000000ff
        /*0170*/ 	.word	0x00000088
        /*0174*/ 	.short	0x0100
        /*0176*/ 	.byte	0x08
	.zero		1


	//   ....[12]....
        /*0178*/ 	.word	0x00000660
        /*017c*/ 	.word	0x000000ff
        /*0180*/ 	.word	0x00000060
        /*0184*/ 	.short	0x0100
        /*0186*/ 	.byte	0x09
	.zero		1


	//   ....[13]....
        /*0188*/ 	.word	0x00000670
        /*018c*/ 	.word	0x000000ff
        /*0190*/ 	.word	0x00000068
        /*0194*/ 	.short	0x0100
        /*0196*/ 	.byte	0x09
	.zero		1


	//   ....[14]....
        /*0198*/ 	.word	0x00000680
        /*019c*/ 	.word	0x000000ff
        /*01a0*/ 	.word	0x00000070
        /*01a4*/ 	.short	0x0100
        /*01a6*/ 	.byte	0x09
	.zero		1


	//   ....[15]....
        /*01a8*/ 	.word	0x00000690
        /*01ac*/ 	.word	0x000000ff
        /*01b0*/ 	.word	0x00000078
        /*01b4*/ 	.short	0x0100
        /*01b6*/ 	.byte	0x09
	.zero		1


	//   ....[16]....
        /*01b8*/ 	.word	0x00001480
        /*01bc*/ 	.word	0x0000009d
        /*01c0*/ 	.word	0x00000000
        /*01c4*/ 	.short	0x010a
        /*01c6*/ 	.byte	0x2a
	.zero		1


	//   ....[17]....
        /*01c8*/ 	.word	0x00001620
        /*01cc*/ 	.word	0x00000003
        /*01d0*/ 	.word	0x00000000
        /*01d4*/ 	.short	0x010a
        /*01d6*/ 	.byte	0x3f
	.zero		1


	//   ....[18]....
        /*01d8*/ 	.word	0x00001680
        /*01dc*/ 	.word	0x00000003
        /*01e0*/ 	.word	0x00000000
        /*01e4*/ 	.short	0x010a
        /*01e6*/ 	.byte	0x3f
	.zero		1


	//   ....[19]....
        /*01e8*/ 	.word	0x00001a10
        /*01ec*/ 	.word	0x000000ff
        /*01f0*/ 	.word	0x00000000
        /*01f4*/ 	.short	0x010a
        /*01f6*/ 	.byte	0x04
	.zero		1


	//   ....[20]....
        /*01f8*/ 	.word	0x00001a50
        /*01fc*/ 	.word	0x000000ff
        /*0200*/ 	.word	0x00000000
        /*0204*/ 	.short	0x010a
        /*0206*/ 	.byte	0x04
	.zero		1


	//   ....[21]....
        /*0208*/ 	.word	0x00001ce0
        /*020c*/ 	.word	0x000000ff
        /*0210*/ 	.word	0x00000000
        /*0214*/ 	.short	0x0101
        /*0216*/ 	.byte	0x04
	.zero		1


	//   ....[22]....
        /*0218*/ 	.word	0x00001dd0
        /*021c*/ 	.word	0x0000009e
        /*0220*/ 	.word	0x00000000
        /*0224*/ 	.short	0x0101
        /*0226*/ 	.byte	0x2d
	.zero		1


	//   ....[23]....
        /*0228*/ 	.word	0x00001ea0
        /*022c*/ 	.word	0x000000ff
        /*0230*/ 	.word	0x00000000
        /*0234*/ 	.short	0x0101
        /*0236*/ 	.byte	0x06
	.zero		1


	//   ....[24]....
        /*0238*/ 	.word	0x00001f50
        /*023c*/ 	.word	0x0000009d
        /*0240*/ 	.word	0x00000010
        /*0244*/ 	.short	0x010a
        /*0246*/ 	.byte	0x2a
	.zero		1


	//   ....[25]....
        /*0248*/ 	.word	0x00009d00
        /*024c*/ 	.word	0x000000a0
        /*0250*/ 	.word	0x00000000
        /*0254*/ 	.short	0x0101
        /*0256*/ 	.byte	0x2d
	.zero		1


	//   ....[26]....
        /*0258*/ 	.word	0x0000a660
        /*025c*/ 	.word	0x0000000a
        /*0260*/ 	.word	0x00000028
        /*0264*/ 	.short	0x010a
        /*0266*/ 	.byte	0x3f
	.zero		1


	//   ....[27]....
        /*0268*/ 	.word	0x0000aa00
        /*026c*/ 	.word	0x00000005
        /*0270*/ 	.word	0x00000088
        /*0274*/ 	.short	0x0101
        /*0276*/ 	.byte	0x3f
	.zero		1


	//   ....[28]....
        /*0278*/ 	.word	0x0000b180
        /*027c*/ 	.word	0x00000009
        /*0280*/ 	.word	0x00000000
        /*0284*/ 	.short	0x010a
        /*0286*/ 	.byte	0x3f
	.zero		1


	//   ....[29]....
        /*0288*/ 	.word	0x0000b200
        /*028c*/ 	.word	0x00000008
        /*0290*/ 	.word	0x00000000
        /*0294*/ 	.short	0x010a
        /*0296*/ 	.byte	0x3f
	.zero		1


	//   ....[30]....
        /*0298*/ 	.word	0x0000b290
        /*029c*/ 	.word	0x00000009
        /*02a0*/ 	.word	0x00000000
        /*02a4*/ 	.short	0x010a
        /*02a6*/ 	.byte	0x3f
	.zero		1


	//   ....[31]....
        /*02a8*/ 	.word	0x0000b320
        /*02ac*/ 	.word	0x00000006
        /*02b0*/ 	.word	0x00000000
        /*02b4*/ 	.short	0x010a
        /*02b6*/ 	.byte	0x3f
	.zero		1


	//   ....[32]....
        /*02b8*/ 	.word	0x0000b3b0
        /*02bc*/ 	.word	0x00000003
        /*02c0*/ 	.word	0x00000000
        /*02c4*/ 	.short	0x010a
        /*02c6*/ 	.byte	0x3f
	.zero		1


	//   ....[33]....
        /*02c8*/ 	.word	0x0000b410
        /*02cc*/ 	.word	0x0000009f
        /*02d0*/ 	.word	0x00000000
        /*02d4*/ 	.short	0x010a
        /*02d6*/ 	.byte	0x3f
	.zero		1


	//   ....[34]....
        /*02d8*/ 	.word	0x0000b460
        /*02dc*/ 	.word	0x00000003
        /*02e0*/ 	.word	0x00000000
        /*02e4*/ 	.short	0x010a
        /*02e6*/ 	.byte	0x3f
	.zero		1


	//   ....[35]....
        /*02e8*/ 	.word	0x0000b4c0
        /*02ec*/ 	.word	0x00000004
        /*02f0*/ 	.word	0x00000000
        /*02f4*/ 	.short	0x010a
        /*02f6*/ 	.byte	0x3f
	.zero		1


	//   ....[36]....
        /*02f8*/ 	.word	0x0000b510
        /*02fc*/ 	.word	0x0000009f
        /*0300*/ 	.word	0x00000010
        /*0304*/ 	.short	0x010a
        /*0306*/ 	.byte	0x3f
	.zero		1


	//   ....[37]....
        /*0308*/ 	.word	0x0000b5e0
        /*030c*/ 	.word	0x0000000a
        /*0310*/ 	.word	0x00000028
        /*0314*/ 	.short	0x010a
        /*0316*/ 	.byte	0x3f
	.zero		1


	//   ....[38]....
        /*0318*/ 	.word	0x0000b6b0
        /*031c*/ 	.word	0x00000009
        /*0320*/ 	.word	0x00000000
        /*0324*/ 	.short	0x010a
        /*0326*/ 	.byte	0x3f
	.zero		1


	//   ....[39]....
        /*0328*/ 	.word	0x0000b700
        /*032c*/ 	.word	0x00000008
        /*0330*/ 	.word	0x00000000
        /*0334*/ 	.short	0x010a
        /*0336*/ 	.byte	0x3f
	.zero		1


	//   ....[40]....
        /*0338*/ 	.word	0x0000b750
        /*033c*/ 	.word	0x00000009
        /*0340*/ 	.word	0x00000000
        /*0344*/ 	.short	0x010a
        /*0346*/ 	.byte	0x3f
	.zero		1


	//   ....[41]....
        /*0348*/ 	.word	0x0000b7a0
        /*034c*/ 	.word	0x00000006
        /*0350*/ 	.word	0x00000000
        /*0354*/ 	.short	0x010a
        /*0356*/ 	.byte	0x3f
	.zero		1


	//----- nvinfo : EIATTR_NUM_MBARRIERS
	.align		4
.L_37:
        /*0358*/ 	.byte	0x03, 0x38
        /*035a*/ 	.short	0x0010


	//----- nvinfo : EIATTR_EXIT_INSTR_OFFSETS
	.align		4
        /*035c*/ 	.byte	0x04, 0x1c
        /*035e*/ 	.short	(.L_39 - .L_38)


	//   ....[0]....
.L_38:
        /*0360*/ 	.word	0x000011a0


	//   ....[1]....
        /*0364*/ 	.word	0x00001200


	//   ....[2]....
        /*0368*/ 	.word	0x0000a390


	//   ....[3]....
        /*036c*/ 	.word	0x0000a3c0


	//   ....[4]....
        /*0370*/ 	.word	0x0000b400


	//----- nvinfo : EIATTR_MAX_THREADS
	.align		4
.L_39:
        /*0374*/ 	.byte	0x04, 0x05
        /*0376*/ 	.short	(.L_41 - .L_40)
.L_40:
        /*0378*/ 	.word	0x00000180
        /*037c*/ 	.word	0x00000001
        /*0380*/ 	.word	0x00000001


	//----- nvinfo : EIATTR_CRS_STACK_SIZE
	.align		4
.L_41:
        /*0384*/ 	.byte	0x04, 0x1e
        /*0386*/ 	.short	(.L_43 - .L_42)
.L_42:
        /*0388*/ 	.word	0x00000000


	//----- nvinfo : EIATTR_CBANK_PARAM_SIZE
	.align		4
.L_43:
        /*038c*/ 	.byte	0x03, 0x19
        /*038e*/ 	.short	0x0470


	//----- nvinfo : EIATTR_PARAM_CBANK
	.align		4
        /*0390*/ 	.byte	0x04, 0x0a
        /*0392*/ 	.short	(.L_45 - .L_44)
	.align		4
.L_44:
        /*0394*/ 	.word	index@(.nv.constant0._ZN7cutlass13device_kernelINS_4gemm6kernel13GemmUniversalIN4cute5tupleIJiiiiEEENS1_10collective13CollectiveMmaINS1_34MainloopSm90TmaGmmaWarpSpecializedILi5ENS5_IJNS4_1CILi1EEESB_SB_EEENS1_32KernelTmaWarpSpecializedPingpongEEENS5_IJNSA_ILi64EEENSA_ILi256EEESF_EEENS_6half_tENS5_IJlSB_lEEESI_SJ_NS4_8TiledMMAINS4_8MMA_AtomIJNS4_4SM904GMMA26MMA_64x256x16_F32F16F16_SSILNSN_5MajorE0ELSP_0ELNSN_7ScaleInE1ELSQ_1EEEEEENS4_6LayoutISC_NS5_IJNSA_ILi0EEESU_SU_EEEEENS5_IJNS4_10UnderscoreESX_SX_EEEEENS4_13SM90_TMA_LOADENS4_14ComposedLayoutINS4_7SwizzleILi3ELi4ELi3EEENS4_18smem_ptr_flag_bitsILi16EEENST_INS5_IJNSA_ILi8EEESF_EEENS5_IJSF_SB_EEEEEEEvNS4_8identityES10_S1A_vS1B_EENS_8epilogue10collective6detail29Sm90TmaWarpSpecializedAdapterINS1E_15DefaultEpilogueISI_SJ_SJ_NS1D_6thread17LinearCombinationISI_Li1EffLNS1I_9ScaleType4KindE0ELNS_15FloatRoundStyleE2ESI_EENS1_15EpilogueDefaultEEEEEvvEEEEvNT_6ParamsE)
        /*0398*/ 	.short	0x0210
        /*039a*/ 	.short	0x0470


	//----- nvinfo : EIATTR_SW_WAR
	.align		4
.L_45:
        /*039c*/ 	.byte	0x04, 0x36
        /*039e*/ 	.short	(.L_47 - .L_46)
.L_46:
        /*03a0*/ 	.word	0x00000008
.L_47:


//--------------------- .nv.callgraph             --------------------------
	.section	.nv.callgraph,"",@"SHT_CUDA_CALLGRAPH"
	.align	4
	.sectionentsize	8
	.align		4
        /*0000*/ 	.word	0x00000000
	.align		4
        /*0004*/ 	.word	0xffffffff
	.align		4
        /*0008*/ 	.word	index@(_ZN7cutlass13device_kernelINS_4gemm6kernel13GemmUniversalIN4cute5tupleIJiiiiEEENS1_10collective13CollectiveMmaINS1_34MainloopSm90TmaGmmaWarpSpecializedILi5ENS5_IJNS4_1CILi1EEESB_SB_EEENS1_32KernelTmaWarpSpecializedPingpongEEENS5_IJNSA_ILi64EEENSA_ILi256EEESF_EEENS_6half_tENS5_IJlSB_lEEESI_SJ_NS4_8TiledMMAINS4_8MMA_AtomIJNS4_4SM904GMMA26MMA_64x256x16_F32F16F16_SSILNSN_5MajorE0ELSP_0ELNSN_7ScaleInE1ELSQ_1EEEEEENS4_6LayoutISC_NS5_IJNSA_ILi0EEESU_SU_EEEEENS5_IJNS4_10UnderscoreESX_SX_EEEEENS4_13SM90_TMA_LOADENS4_14ComposedLayoutINS4_7SwizzleILi3ELi4ELi3EEENS4_18smem_ptr_flag_bitsILi16EEENST_INS5_IJNSA_ILi8EEESF_EEENS5_IJSF_SB_EEEEEEEvNS4_8identityES10_S1A_vS1B_EENS_8epilogue10collective6detail29Sm90TmaWarpSpecializedAdapterINS1E_15DefaultEpilogueISI_SJ_SJ_NS1D_6thread17LinearCombinationISI_Li1EffLNS1I_9ScaleType4KindE0ELNS_15FloatRoundStyleE2ESI_EENS1_15EpilogueDefaultEEEEEvvEEEEvNT_6ParamsE)
	.align		4
        /*000c*/ 	.word	index@(__assertfail)
	.align		4
        /*0010*/ 	.word	0x00000000
	.align		4
        /*0014*/ 	.word	0xfffffffe
	.align		4
        /*0018*/ 	.word	0x00000000
	.align		4
        /*001c*/ 	.word	0xfffffffd
	.align		4
        /*0020*/ 	.word	0x00000000
	.align		4
        /*0024*/ 	.word	0xfffffffc


//--------------------- .nv.constant4             --------------------------
	.section	.nv.constant4,"a",@progbits
	.align	8
	.align		8
.nv.constant4:
        /*0000*/ 	.dword	__assertfail
	.align		8
        /*0008*/ 	.dword	__unnamed_1
	.align		8
        /*0010*/ 	.dword	_ZN39_INTERNAL_dcc295e8_4_k_cu_385fc95e_32884cuda3std3__45__cpo5beginE
	.align		8
        /*0018*/ 	.dword	_ZN39_INTERNAL_dcc295e8_4_k_cu_385fc95e_32884cuda3std3__45__cpo3endE
	.align		8
        /*0020*/ 	.dword	_ZN39_INTERNAL_dcc295e8_4_k_cu_385fc95e_32884cuda3std3__45__cpo6cbeginE
	.align		8
        /*0028*/ 	.dword	_ZN39_INTERNAL_dcc295e8_4_k_cu_385fc95e_32884cuda3std3__45__cpo4cendE
	.align		8
        /*0030*/ 	.dword	_ZN39_INTERNAL_dcc295e8_4_k_cu_385fc95e_32884cuda3std3__441_GLOBAL__N__dcc295e8_4_k_cu_385fc95e_32886ignoreE
	.align		8
        /*0038*/ 	.dword	_ZN39_INTERNAL_dcc295e8_4_k_cu_385fc95e_32884cuda3std3__419piecewise_constructE
	.align		8
        /*0040*/ 	.dword	_ZN39_INTERNAL_dcc295e8_4_k_cu_385fc95e_32884cuda3std3__48in_placeE
	.align		8
        /*0048*/ 	.dword	_ZN39_INTERNAL_dcc295e8_4_k_cu_385fc95e_32884cuda3std6ranges3__45__cpo4swapE
	.align		8
        /*0050*/ 	.dword	_ZN39_INTERNAL_dcc295e8_4_k_cu_385fc95e_32884cuda3std6ranges3__45__cpo9iter_moveE
	.align		8
        /*0058*/ 	.dword	_ZN39_INTERNAL_dcc295e8_4_k_cu_385fc95e_32884cute7productE
	.align		8
        /*0060*/ 	.dword	_ZN39_INTERNAL_dcc295e8_4_k_cu_385fc95e_32884cute1_E
	.align		8
        /*0068*/ 	.dword	$str$22
	.align		8
        /*0070*/ 	.dword	$str$23


//--------------------- .text._ZN7cutlass13device_kernelINS_4gemm6kernel13GemmUniversalIN4cute5tupleIJiiiiEEENS1_10collective13CollectiveMmaINS1_34MainloopSm90TmaGmmaWarpSpecializedILi5ENS5_IJNS4_1CILi1EEESB_SB_EEENS1_32KernelTmaWarpSpecializedPingpongEEENS5_IJNSA_ILi64EEENSA_ILi256EEESF_EEENS_6half_tENS5_IJlSB_lEEESI_SJ_NS4_8TiledMMAINS4_8MMA_AtomIJNS4_4SM904GMMA26MMA_64x256x16_F32F16F16_SSILNSN_5MajorE0ELSP_0ELNSN_7ScaleInE1ELSQ_1EEEEEENS4_6LayoutISC_NS5_IJNSA_ILi0EEESU_SU_EEEEENS5_IJNS4_10UnderscoreESX_SX_EEEEENS4_13SM90_TMA_LOADENS4_14ComposedLayoutINS4_7SwizzleILi3ELi4ELi3EEENS4_18smem_ptr_flag_bitsILi16EEENST_INS5_IJNSA_ILi8EEESF_EEENS5_IJSF_SB_EEEEEEEvNS4_8identityES10_S1A_vS1B_EENS_8epilogue10collective6detail29Sm90TmaWarpSpecializedAdapterINS1E_15DefaultEpilogueISI_SJ_SJ_NS1D_6thread17LinearCombinationISI_Li1EffLNS1I_9ScaleType4KindE0ELNS_15FloatRoundStyleE2ESI_EENS1_15EpilogueDefaultEEEEEvvEEEEvNT_6ParamsE --------------------------
	.section	.text._ZN7cutlass13device_kernelINS_4gemm6kernel13GemmUniversalIN4cute5tupleIJiiiiEEENS1_10collective13CollectiveMmaINS1_34MainloopSm90TmaGmmaWarpSpecializedILi5ENS5_IJNS4_1CILi1EEESB_SB_EEENS1_32KernelTmaWarpSpecializedPingpongEEENS5_IJNSA_ILi64EEENSA_ILi256EEESF_EEENS_6half_tENS5_IJlSB_lEEESI_SJ_NS4_8TiledMMAINS4_8MMA_AtomIJNS4_4SM904GMMA26MMA_64x256x16_F32F16F16_SSILNSN_5MajorE0ELSP_0ELNSN_7ScaleInE1ELSQ_1EEEEEENS4_6LayoutISC_NS5_IJNSA_ILi0EEESU_SU_EEEEENS5_IJNS4_10UnderscoreESX_SX_EEEEENS4_13SM90_TMA_LOADENS4_14ComposedLayoutINS4_7SwizzleILi3ELi4ELi3EEENS4_18smem_ptr_flag_bitsILi16EEENST_INS5_IJNSA_ILi8EEESF_EEENS5_IJSF_SB_EEEEEEEvNS4_8identityES10_S1A_vS1B_EENS_8epilogue10collective6detail29Sm90TmaWarpSpecializedAdapterINS1E_15DefaultEpilogueISI_SJ_SJ_NS1D_6thread17LinearCombinationISI_Li1EffLNS1I_9ScaleType4KindE0ELNS_15FloatRoundStyleE2ESI_EENS1_15EpilogueDefaultEEEEEvvEEEEvNT_6ParamsE,"ax",@progbits
	.align	128
.text._ZN7cutlass13device_kernelINS_4gemm6kernel13GemmUniversalIN4cute5tupleIJiiiiEEENS1_10collective13CollectiveMmaINS1_34MainloopSm90TmaGmmaWarpSpecializedILi5ENS5_IJNS4_1CILi1EEESB_SB_EEENS1_32KernelTmaWarpSpecializedPingpongEEENS5_IJNSA_ILi64EEENSA_ILi256EEESF_EEENS_6half_tENS5_IJlSB_lEEESI_SJ_NS4_8TiledMMAINS4_8MMA_AtomIJNS4_4SM904GMMA26MMA_64x256x16_F32F16F16_SSILNSN_5MajorE0ELSP_0ELNSN_7ScaleInE1ELSQ_1EEEEEENS4_6LayoutISC_NS5_IJNSA_ILi0EEESU_SU_EEEEENS5_IJNS4_10UnderscoreESX_SX_EEEEENS4_13SM90_TMA_LOADENS4_14ComposedLayoutINS4_7SwizzleILi3ELi4ELi3EEENS4_18smem_ptr_flag_bitsILi16EEENST_INS5_IJNSA_ILi8EEESF_EEENS5_IJSF_SB_EEEEEEEvNS4_8identityES10_S1A_vS1B_EENS_8epilogue10collective6detail29Sm90TmaWarpSpecializedAdapterINS1E_15DefaultEpilogueISI_SJ_SJ_NS1D_6thread17LinearCombinationISI_Li1EffLNS1I_9ScaleType4KindE0ELNS_15FloatRoundStyleE2ESI_EENS1_15EpilogueDefaultEEEEEvvEEEEvNT_6ParamsE:
        .type           _ZN7cutlass13device_kernelINS_4gemm6kernel13GemmUniversalIN4cute5tupleIJiiiiEEENS1_10collective13CollectiveMmaINS1_34MainloopSm90TmaGmmaWarpSpecializedILi5ENS5_IJNS4_1CILi1EEESB_SB_EEENS1_32KernelTmaWarpSpecializedPingpongEEENS5_IJNSA_ILi64EEENSA_ILi256EEESF_EEENS_6half_tENS5_IJlSB_lEEESI_SJ_NS4_8TiledMMAINS4_8MMA_AtomIJNS4_4SM904GMMA26MMA_64x256x16_F32F16F16_SSILNSN_5MajorE0ELSP_0ELNSN_7ScaleInE1ELSQ_1EEEEEENS4_6LayoutISC_NS5_IJNSA_ILi0EEESU_SU_EEEEENS5_IJNS4_10UnderscoreESX_SX_EEEEENS4_13SM90_TMA_LOADENS4_14ComposedLayoutINS4_7SwizzleILi3ELi4ELi3EEENS4_18smem_ptr_flag_bitsILi16EEENST_INS5_IJNSA_ILi8EEESF_EEENS5_IJSF_SB_EEEEEEEvNS4_8identityES10_S1A_vS1B_EENS_8epilogue10collective6detail29Sm90TmaWarpSpecializedAdapterINS1E_15DefaultEpilogueISI_SJ_SJ_NS1D_6thread17LinearCombinationISI_Li1EffLNS1I_9ScaleType4KindE0ELNS_15FloatRoundStyleE2ESI_EENS1_15EpilogueDefaultEEEEEvvEEEEvNT_6ParamsE,@function
        .size           _ZN7cutlass13device_kernelINS_4gemm6kernel13GemmUniversalIN4cute5tupleIJiiiiEEENS1_10collective13CollectiveMmaINS1_34MainloopSm90TmaGmmaWarpSpecializedILi5ENS5_IJNS4_1CILi1EEESB_SB_EEENS1_32KernelTmaWarpSpecializedPingpongEEENS5_IJNSA_ILi64EEENSA_ILi256EEESF_EEENS_6half_tENS5_IJlSB_lEEESI_SJ_NS4_8TiledMMAINS4_8MMA_AtomIJNS4_4SM904GMMA26MMA_64x256x16_F32F16F16_SSILNSN_5MajorE0ELSP_0ELNSN_7ScaleInE1ELSQ_1EEEEEENS4_6LayoutISC_NS5_IJNSA_ILi0EEESU_SU_EEEEENS5_IJNS4_10UnderscoreESX_SX_EEEEENS4_13SM90_TMA_LOADENS4_14ComposedLayoutINS4_7SwizzleILi3ELi4ELi3EEENS4_18smem_ptr_flag_bitsILi16EEENST_INS5_IJNSA_ILi8EEESF_EEENS5_IJSF_SB_EEEEEEEvNS4_8identityES10_S1A_vS1B_EENS_8epilogue10collective6detail29Sm90TmaWarpSpecializedAdapterINS1E_15DefaultEpilogueISI_SJ_SJ_NS1D_6thread17LinearCombinationISI_Li1EffLNS1I_9ScaleType4KindE0ELNS_15FloatRoundStyleE2ESI_EENS1_15EpilogueDefaultEEEEEvvEEEEvNT_6ParamsE,(.L_x_327 - _ZN7cutlass13device_kernelINS_4gemm6kernel13GemmUniversalIN4cute5tupleIJiiiiEEENS1_10collective13CollectiveMmaINS1_34MainloopSm90TmaGmmaWarpSpecializedILi5ENS5_IJNS4_1CILi1EEESB_SB_EEENS1_32KernelTmaWarpSpecializedPingpongEEENS5_IJNSA_ILi64EEENSA_ILi256EEESF_EEENS_6half_tENS5_IJlSB_lEEESI_SJ_NS4_8TiledMMAINS4_8MMA_AtomIJNS4_4SM904GMMA26MMA_64x256x16_F32F16F16_SSILNSN_5MajorE0ELSP_0ELNSN_7ScaleInE1ELSQ_1EEEEEENS4_6LayoutISC_NS5_IJNSA_ILi0EEESU_SU_EEEEENS5_IJNS4_10UnderscoreESX_SX_EEEEENS4_13SM90_TMA_LOADENS4_14ComposedLayoutINS4_7SwizzleILi3ELi4ELi3EEENS4_18smem_ptr_flag_bitsILi16EEENST_INS5_IJNSA_ILi8EEESF_EEENS5_IJSF_SB_EEEEEEEvNS4_8identityES10_S1A_vS1B_EENS_8epilogue10collective6detail29Sm90TmaWarpSpecializedAdapterINS1E_15DefaultEpilogueISI_SJ_SJ_NS1D_6thread17LinearCombinationISI_Li1EffLNS1I_9ScaleType4KindE0ELNS_15FloatRoundStyleE2ESI_EENS1_15EpilogueDefaultEEEEEvvEEEEvNT_6ParamsE)
        .other          _ZN7cutlass13device_kernelINS_4gemm6kernel13GemmUniversalIN4cute5tupleIJiiiiEEENS1_10collective13CollectiveMmaINS1_34MainloopSm90TmaGmmaWarpSpecializedILi5ENS5_IJNS4_1CILi1EEESB_SB_EEENS1_32KernelTmaWarpSpecializedPingpongEEENS5_IJNSA_ILi64EEENSA_ILi256EEESF_EEENS_6half_tENS5_IJlSB_lEEESI_SJ_NS4_8TiledMMAINS4_8MMA_AtomIJNS4_4SM904GMMA26MMA_64x256x16_F32F16F16_SSILNSN_5MajorE0ELSP_0ELNSN_7ScaleInE1ELSQ_1EEEEEENS4_6LayoutISC_NS5_IJNSA_ILi0EEESU_SU_EEEEENS5_IJNS4_10UnderscoreESX_SX_EEEEENS4_13SM90_TMA_LOADENS4_14ComposedLayoutINS4_7SwizzleILi3ELi4ELi3EEENS4_18smem_ptr_flag_bitsILi16EEENST_INS5_IJNSA_ILi8EEESF_EEENS5_IJSF_SB_EEEEEEEvNS4_8identityES10_S1A_vS1B_EENS_8epilogue10collective6detail29Sm90TmaWarpSpecializedAdapterINS1E_15DefaultEpilogueISI_SJ_SJ_NS1D_6thread17LinearCombinationISI_Li1EffLNS1I_9ScaleType4KindE0ELNS_15FloatRoundStyleE2ESI_EENS1_15EpilogueDefaultEEEEEvvEEEEvNT_6ParamsE,@"STO_CUDA_ENTRY STV_DEFAULT"
_ZN7cutlass13device_kernelINS_4gemm6kernel13GemmUniversalIN4cute5tupleIJiiiiEEENS1_10collective13CollectiveMmaINS1_34MainloopSm90TmaGmmaWarpSpecializedILi5ENS5_IJNS4_1CILi1EEESB_SB_EEENS1_32KernelTmaWarpSpecializedPingpongEEENS5_IJNSA_ILi64EEENSA_ILi256EEESF_EEENS_6half_tENS5_IJlSB_lEEESI_SJ_NS4_8TiledMMAINS4_8MMA_AtomIJNS4_4SM904GMMA26MMA_64x256x16_F32F16F16_SSILNSN_5MajorE0ELSP_0ELNSN_7ScaleInE1ELSQ_1EEEEEENS4_6LayoutISC_NS5_IJNSA_ILi0EEESU_SU_EEEEENS5_IJNS4_10UnderscoreESX_SX_EEEEENS4_13SM90_TMA_LOADENS4_14ComposedLayoutINS4_7SwizzleILi3ELi4ELi3EEENS4_18smem_ptr_flag_bitsILi16EEENST_INS5_IJNSA_ILi8EEESF_EEENS5_IJSF_SB_EEEEEEEvNS4_8identityES10_S1A_vS1B_EENS_8epilogue10collective6detail29Sm90TmaWarpSpecializedAdapterINS1E_15DefaultEpilogueISI_SJ_SJ_NS1D_6thread17LinearCombinationISI_Li1EffLNS1I_9ScaleType4KindE0ELNS_15FloatRoundStyleE2ESI_EENS1_15EpilogueDefaultEEEEEvvEEEEvNT_6ParamsE:
[----:B------:R-:W0:Y:S02]  /*0000*/  LDC R1, c[0x0][0x28] ;  /* 0x00000a00ff017b82 */ /* 0x000e240000000800 */
[----:B0-----:R-:W-:Y:S01]  /*0010*/  VIADD R1, R1, 0xfffffff8 ;  /* 0xfffffff801017836 */ /* 0x001fe20000000000 */
[----:B------:R-:W0:Y:S01]  /*0020*/  S2R R4, SR_TID.X ;  /* 0x0000000000047919 */ /* 0x000e220000002100 */
[----:B------:R-:W-:Y:S01]  /*0030*/  ELECT P0, URZ, PT ;  /* 0x00000000003f782f */ /* 0x000fe20003800000 */
[----:B------:R-:W-:Y:S01]  /*0040*/  BSSY B0, `(.L_x_0) ;  /* 0x000000f000007945 */ /* 0x000fe20003800000 */
[--C-:B0-----:R-:W-:Y:S02]  /*0050*/  SHF.R.U32.HI R0, RZ, 0x5, R4.reuse ;  /* 0x00000005ff007819 */ /* 0x101fe40000011604 */
[----:B------:R-:W-:-:S03]  /*0060*/  SHF.R.U32.HI R5, RZ, 0x7, R4 ;  /* 0x00000007ff057819 */ /* 0x000fc60000011604 */
[----:B------:R-:W0:Y:S04]  /*0070*/  SHFL.IDX PT, R2, R0, RZ, 0x1f ;  /* 0x00001fff00027589 */ /* 0x000e2800000e0000 */
[----:B------:R1:W2:Y:S01]  /*0080*/  SHFL.IDX PT, R8, R5, RZ, 0x1f ;  /* 0x00001fff05087589 */ /* 0x0002a200000e0000 */
[----:B0-----:R-:W-:-:S13]  /*0090*/  ISETP.NE.OR P0, PT, R2, RZ, !P0 ;  /* 0x000000ff0200720c */ /* 0x001fda0004705670 */
[----:B-12---:R-:W-:Y:S05]  /*00a0*/  @P0 BRA `(.L_x_1) ;  /* 0x0000000000200947 */ /* 0x006fea0003800000 */
[----:B------:R-:W-:Y:S02]  /*00b0*/  ULDC.64 UR4, c[0x0][0x198] ;  /* 0x0000660000047ab9 */ /* 0x000fe40000000a00 */
[----:B------:R-:W-:Y:S02]  /*00c0*/  UIADD3 UR6, UP0, UR4, 0xf0, URZ ;  /* 0x000000f004067890 */ /* 0x000fe4000ff1e03f */
[----:B------:R-:W-:Y:S02]  /*00d0*/  UIADD3 UR4, UP1, UR4, 0x1f0, URZ ;  /* 0x000001f004047890 */ /* 0x000fe4000ff3e03f */
[----:B------:R-:W-:Y:S02]  /*00e0*/  UIADD3.X UR7, URZ, UR5, URZ, UP0, !UPT ;  /* 0x000000053f077290 */ /* 0x000fe400087fe43f */
[----:B------:R-:W-:-:S07]  /*00f0*/  UIADD3.X UR5, URZ, UR5, URZ, UP1, !UPT ;  /* 0x000000053f057290 */ /* 0x000fce0008ffe43f */
[----:B------:R0:W-:Y:S02]  /*0100*/  UTMACCTL.PF [UR6] ;  /* 0x00000000060079b9 */ /* 0x0001e40008040000 */
[----:B------:R0:W-:Y:S02]  /*0110*/  UTMACCTL.PF [UR4] ;  /* 0x00000000040079b9 */ /* 0x0001e40008040000 */
[----:B0-----:R-:W-:Y:S01]  /*0120*/  NOP ;  /* 0x0000000000007918 */ /* 0x001fe20000000000 */
.L_x_1:
[----:B------:R-:W-:Y:S05]  /*0130*/  BSYNC B0 ;  /* 0x0000000000007941 */ /* 0x000fea0003800000 */
.L_x_0:
[----:B------:R-:W0:Y:S02]  /*0140*/  SHFL.IDX PT, R3, R0, RZ, 0x1f ;  /* 0x00001fff00037589 */ /* 0x000e2400000e0000 */
[----:B0-----:R-:W-:-:S13]  /*0150*/  ISETP.NE.AND P0, PT, R3, RZ, PT ;  /* 0x000000ff0300720c */ /* 0x001fda0003f05270 */
[----:B------:R-:W-:Y:S05]  /*0160*/  @P0 BRA `(.L_x_2) ;  /* 0x0000000000600947 */ /* 0x000fea0003800000 */
[----:B------:R-:W0:Y:S01]  /*0170*/  S2UR UR8, SR_CgaCtaId ;  /* 0x00000000000879c3 */ /* 0x000e220000008800 */
[----:B------:R-:W-:Y:S01]  /*0180*/  UMOV UR4, 0x400 ;  /* 0x0000040000047882 */ /* 0x000fe20000000000 */
[----:B------:R-:W-:Y:S01]  /*0190*/  UMOV UR5, 0x1 ;  /* 0x0000000100057882 */ /* 0x000fe20000000000 */
[----:B------:R-:W-:Y:S01]  /*01a0*/  UMOV UR6, 0x80 ;  /* 0x0000008000067882 */ /* 0x000fe20000000000 */
[----:B------:R-:W-:Y:S01]  /*01b0*/  ELECT P0, URZ, PT ;  /* 0x00000000003f782f */ /* 0x000fe20003800000 */
[----:B------:R-:W-:-:S04]  /*01c0*/  UIADD3 UR6, -UR6, 0x100000, URZ ;  /* 0x0010000006067890 */ /* 0x000fc8000fffe13f */
[----:B------:R-:W-:Y:S02]  /*01d0*/  USHF.L.U32 UR7, UR6, 0xb, URZ ;  /* 0x0000000b06077899 */ /* 0x000fe4000800063f */
[----:B------:R-:W-:Y:S02]  /*01e0*/  USHF.L.U32 UR6, UR6, 0x1, URZ ;  /* 0x0000000106067899 */ /* 0x000fe4000800063f */
[----:B0-----:R-:W-:Y:S02]  /*01f0*/  ULEA UR8, UR8, UR4, 0x18 ;  /* 0x0000000408087291 */ /* 0x001fe4000f8ec03f */
[----:B------:R-:W-:-:S04]  /*0200*/  UIADD3 UR4, -UR5, 0x100000, URZ ;  /* 0x0010000005047890 */ /* 0x000fc8000fffe13f */
[----:B------:R-:W-:Y:S02]  /*0210*/  USHF.L.U32 UR5, UR4, 0xb, URZ ;  /* 0x0000000b04057899 */ /* 0x000fe4000800063f */
[----:B------:R-:W-:Y:S01]  /*0220*/  USHF.L.U32 UR4, UR4, 0x1, URZ ;  /* 0x0000000104047899 */ /* 0x000fe2000800063f */
[----:B------:R-:W0:Y:S11]  /*0230*/  FENCE.VIEW.ASYNC.S ;  /* 0x00000000000073c6 */ /* 0x000e360000000000 */
[----:B0-----:R0:W1:Y:S01]  /*0240*/  SYNCS.EXCH.64 URZ, [UR8], UR4 ;  /* 0x00000004083f75b2 */ /* 0x0010620008000100 */
[----:B------:R0:W2:Y:S01]  /*0250*/  SYNCS.EXCH.64 URZ, [UR8+0x28], UR6 ;  /* 0x00002806083f75b2 */ /* 0x0000a20008000100 */
[----:B------:R0:W3:Y:S01]  /*0260*/  SYNCS.EXCH.64 URZ, [UR8+0x8], UR4 ;  /* 0x00000804083f75b2 */ /* 0x0000e20008000100 */
[----:B------:R0:W4:Y:S01]  /*0270*/  SYNCS.EXCH.64 URZ, [UR8+0x30], UR6 ;  /* 0x00003006083f75b2 */ /* 0x0001220008000100 */
[----:B------:R0:W0:Y:S01]  /*0280*/  SYNCS.EXCH.64 URZ, [UR8+0x10], UR4 ;  /* 0x00001004083f75b2 */ /* 0x0000220008000100 */
[----:B------:R0:W0:Y:S01]  /*0290*/  SYNCS.EXCH.64 URZ, [UR8+0x38], UR6 ;  /* 0x00003806083f75b2 */ /* 0x0000220008000100 */
[----:B------:R0:W0:Y:S01]  /*02a0*/  SYNCS.EXCH.64 URZ, [UR8+0x18], UR4 ;  /* 0x00001804083f75b2 */ /* 0x0000220008000100 */
[----:B------:R0:W0:Y:S01]  /*02b0*/  SYNCS.EXCH.64 URZ, [UR8+0x40], UR6 ;  /* 0x00004006083f75b2 */ /* 0x0000220008000100 */
[----:B------:R0:W0:Y:S01]  /*02c0*/  SYNCS.EXCH.64 URZ, [UR8+0x20], UR4 ;  /* 0x00002004083f75b2 */ /* 0x0000220008000100 */
[----:B------:R0:W0:Y:S01]  /*02d0*/  SYNCS.EXCH.64 URZ, [UR8+0x48], UR6 ;  /* 0x00004806083f75b2 */ /* 0x0000220008000100 */
[----:B------:R-:W-:Y:S01]  /*02e0*/  NOP ;  /* 0x0000000000007918 */ /* 0x000fe20000000000 */
.L_x_2:
[----:B------:R-:W5:Y:S01]  /*02f0*/  SHFL.IDX PT, R6, R0, RZ, 0x1f ;  /* 0x00001fff00067589 */ /* 0x000f6200000e0000 */
[----:B------:R-:W-:Y:S01]  /*0300*/  ELECT P0, URZ, PT ;  /* 0x00000000003f782f */ /* 0x000fe20003800000 */
[----:B------:R-:W-:Y:S01]  /*0310*/  NOP ;  /* 0x0000000000007918 */ /* 0x000fe20000000000 */
[----:B------:R-:W-:Y:S01]  /*0320*/  ELECT P1, URZ, PT ;  /* 0x00000000003f782f */ /* 0x000fe20003820000 */
[----:B------:R-:W1:Y:S01]  /*0330*/  SHFL.IDX PT, R3, R0, RZ, 0x1f ;  /* 0x00001fff00037589 */ /* 0x000e6200000e0000 */
[----:B0-----:R-:W-:Y:S01]  /*0340*/  UMOV UR4, 0x20 ;  /* 0x0000002000047882 */ /* 0x001fe20000000000 */
[----:B------:R-:W-:Y:S01]  /*0350*/  UMOV UR11, 0x80 ;  /* 0x00000080000b7882 */ /* 0x000fe20000000000 */
[----:B------:R-:W-:Y:S01]  /*0360*/  NOP ;  /* 0x0000000000007918 */ /* 0x000fe20000000000 */
[C---:B------:R-:W-:Y:S01]  /*0370*/  VIADD R33, R8.reuse, 0xffffffff ;  /* 0xffffffff08217836 */ /* 0x040fe20000000000 */
[----:B------:R-:W0:Y:S01]  /*0380*/  SHFL.IDX PT, R5, R5, RZ, 0x1f ;  /* 0x00001fff05057589 */ /* 0x000e2200000e0000 */
[----:B------:R-:W-:Y:S01]  /*0390*/  ULDC.64 UR36, c[0x0][0x208] ;  /* 0x0000820000247ab9 */ /* 0x000fe20000000a00 */
[----:B------:R-:W-:-:S02]  /*03a0*/  ISETP.NE.AND P2, PT, R8, RZ, PT ;  /* 0x000000ff0800720c */ /* 0x000fc40003f45270 */
[----:B------:R-:W-:Y:S02]  /*03b0*/  ISETP.GE.U32.AND P3, PT, R33, 0x2, PT ;  /* 0x000000022100780c */ /* 0x000fe40003f66070 */
[----:B-----5:R-:W-:Y:S02]  /*03c0*/  ISETP.NE.OR P0, PT, R6, RZ, !P0 ;  /* 0x000000ff0600720c */ /* 0x020fe40004705670 */
[----:B-1----:R-:W-:Y:S02]  /*03d0*/  ISETP.NE.OR P1, PT, R3, RZ, !P1 ;  /* 0x000000ff0300720c */ /* 0x002fe40004f25670 */
[----:B------:R-:W-:-:S04]  /*03e0*/  SHF.R.S32.HI R3, RZ, 0x1f, R2 ;  /* 0x0000001fff037819 */ /* 0x000fc80000011402 */
[----:B------:R-:W-:-:S05]  /*03f0*/  LEA.HI R3, R3, R2, RZ, 0x2 ;  /* 0x0000000203037211 */ /* 0x000fca00078f10ff */
[----:B------:R-:W-:Y:S01]  /*0400*/  VOTEU.ALL UP0, P0 ;  /* 0x00000000003f7886 */ /* 0x000fe20000000000 */
[----:B------:R-:W-:Y:S01]  /*0410*/  LOP3.LUT R3, R3, 0xfffffffc, RZ, 0xc0, !PT ;  /* 0xfffffffc03037812 */ /* 0x000fe200078ec0ff */
[----:B------:R-:W-:-:S03]  /*0420*/  VOTEU.ALL UP1, P1 ;  /* 0x00000000003f7886 */ /* 0x000fc60000820000 */
[----:B------:R-:W1:Y:S01]  /*0430*/  @!UP0 S2UR UR7, SR_CgaCtaId ;  /* 0x00000000000789c3 */ /* 0x000e620000008800 */
[----:B------:R-:W-:Y:S01]  /*0440*/  @!UP0 UMOV UR6, 0x400 ;  /* 0x0000040000068882 */ /* 0x000fe20000000000 */
[----:B------:R-:W-:-:S04]  /*0450*/  @!UP0 UIADD3 UR4, -UR4, 0x100000, URZ ;  /* 0x0010000004048890 */ /* 0x000fc8000fffe13f */
[----:B------:R-:W-:Y:S02]  /*0460*/  @!UP0 USHF.L.U32 UR5, UR4, 0xb, URZ ;  /* 0x0000000b04058899 */ /* 0x000fe4000800063f */
[----:B------:R-:W-:Y:S01]  /*0470*/  @!UP0 USHF.L.U32 UR4, UR4, 0x1, URZ ;  /* 0x0000000104048899 */ /* 0x000fe2000800063f */
[----:B------:R-:W-:Y:S01]  /*0480*/  IMAD.IADD R0, R2, 0x1, -R3 ;  /* 0x0000000102007824 */ /* 0x000fe200078e0a03 */
[----:B------:R-:W-:Y:S01]  /*0490*/  @!UP1 UMOV UR9, 0x400 ;  /* 0x0000040000099882 */ /* 0x000fe20000000000 */
[----:B------:R-:W-:Y:S01]  /*04a0*/  VOTEU.ALL UP2, P1 ;  /* 0x00000000003f7886 */ /* 0x000fe20000840000 */
[----:B------:R-:W-:Y:S01]  /*04b0*/  VOTEU.ALL UP3, P1 ;  /* 0x00000000003f7886 */ /* 0x000fe20000860000 */
[----:B------:R-:W-:Y:S01]  /*04c0*/  VOTEU.ALL UP4, P1 ;  /* 0x00000000003f7886 */ /* 0x000fe20000880000 */
[----:B------:R-:W5:Y:S01]  /*04d0*/  @!UP1 S2UR UR10, SR_CgaCtaId ;  /* 0x00000000000a99c3 */ /* 0x000f620000008800 */
[----:B------:R-:W-:Y:S01]  /*04e0*/  VOTEU.ALL UP5, P1 ;  /* 0x00000000003f7886 */ /* 0x000fe200008a0000 */
[----:B------:R-:W-:-:S04]  /*04f0*/  SHF.R.S32.HI R3, RZ, 0x1f, R4 ;  /* 0x0000001fff037819 */ /* 0x000fc80000011404 */
[----:B------:R-:W-:-:S04]  /*0500*/  LEA.HI R3, R3, R4, RZ, 0x7 ;  /* 0x0000000403037211 */ /* 0x000fc800078f38ff */
[----:B------:R-:W-:-:S05]  /*0510*/  LOP3.LUT R3, R3, 0xffffff80, RZ, 0xc0, !PT ;  /* 0xffffff8003037812 */ /* 0x000fca00078ec0ff */
[----:B------:R-:W-:Y:S01]  /*0520*/  IMAD.IADD R3, R4, 0x1, -R3 ;  /* 0x0000000104037824 */ /* 0x000fe200078e0a03 */
[----:B-1----:R-:W-:Y:S02]  /*0530*/  @!UP0 ULEA UR8, UR7, UR6, 0x18 ;  /* 0x0000000607088291 */ /* 0x002fe4000f8ec03f */
[----:B------:R-:W-:-:S04]  /*0540*/  @!UP1 UIADD3 UR6, -UR11, 0x100000, URZ ;  /* 0x001000000b069890 */ /* 0x000fc8000fffe13f */
[----:B------:R-:W-:Y:S02]  /*0550*/  @!UP1 USHF.L.U32 UR7, UR6, 0xb, URZ ;  /* 0x0000000b06079899 */ /* 0x000fe4000800063f */
[----:B------:R-:W-:Y:S01]  /*0560*/  @!UP1 USHF.L.U32 UR6, UR6, 0x1, URZ ;  /* 0x0000000106069899 */ /* 0x000fe2000800063f */
[----:B------:R-:W-:Y:S01]  /*0570*/  VOTEU.ALL UP0, P0 ;  /* 0x00000000003f7886 */ /* 0x000fe20000000000 */
[----:B-----5:R-:W-:Y:S01]  /*0580*/  @!UP1 ULEA UR9, UR10, UR9, 0x18 ;  /* 0x000000090a099291 */ /* 0x020fe2000f8ec03f */
[----:B------:R-:W-:Y:S02]  /*0590*/  VOTEU.ALL UP1, P0 ;  /* 0x00000000003f7886 */ /* 0x000fe40000020000 */
[----:B------:R-:W-:Y:S01]  /*05a0*/  ULDC.64 UR10, c[0x0][0x598] ;  /* 0x00016600000a7ab9 */ /* 0x000fe20000000a00 */
[----:B------:R-:W-:Y:S01]  /*05b0*/  ISETP.NE.AND P0, PT, R0, 0x3, PT ;  /* 0x000000030000780c */ /* 0x000fe20003f05270 */
[----:B------:R-:W1:Y:S02]  /*05c0*/  FENCE.VIEW.ASYNC.S ;  /* 0x00000000000073c6 */ /* 0x000e640000000000 */
[----:B-1----:R1:W2:Y:S01]  /*05d0*/  @!UP0 SYNCS.EXCH.64 URZ, [UR8+0x80], UR4 ;  /* 0x00008004083f85b2 */ /* 0x0022a20008000100 */
[----:B------:R-:W-:-:S02]  /*05e0*/  ISETP.NE.U32.AND P1, PT, RZ, UR10, PT ;  /* 0x0000000aff007c0c */ /* 0x000fc4000bf25070 */
[----:B------:R-:W-:Y:S02]  /*05f0*/  ISETP.EQ.OR P0, PT, R0, RZ, !P0 ;  /* 0x000000ff0000720c */ /* 0x000fe40004702670 */
[----:B------:R-:W-:Y:S02]  /*0600*/  ISETP.NE.AND.EX P1, PT, RZ, UR11, PT, P1 ;  /* 0x0000000bff007c0c */ /* 0x000fe4000bf25310 */
[----:B------:R-:W-:-:S04]  /*0610*/  ISETP.EQ.AND P0, PT, R8, RZ, P0 ;  /* 0x000000ff0800720c */ /* 0x000fc80000702270 */
[----:B------:R-:W-:-:S04]  /*0620*/  SEL R16, RZ, 0x1, !P0 ;  /* 0x00000001ff107807 */ /* 0x000fc80004000000 */
[----:B------:R-:W-:Y:S01]  /*0630*/  SEL R16, R16, 0x2, P3 ;  /* 0x0000000210107807 */ /* 0x000fe20001800000 */
[----:B------:R1:W2:Y:S01]  /*0640*/  @!UP1 SYNCS.EXCH.64 URZ, [UR8+0x88], UR4 ;  /* 0x00008804083f95b2 */ /* 0x0002a20008000100 */
[----:B------:R-:W-:Y:S01]  /*0650*/  NOP ;  /* 0x0000000000007918 */ /* 0x000fe20000000000 */
[----:B------:R1:W2:Y:S01]  /*0660*/  @!UP2 SYNCS.EXCH.64 URZ, [UR9+0x60], UR6 ;  /* 0x00006006093fa5b2 */ /* 0x0002a20008000100 */
[----:B------:R1:W2:Y:S01]  /*0670*/  @!UP3 SYNCS.EXCH.64 URZ, [UR9+0x68], UR6 ;  /* 0x00006806093fb5b2 */ /* 0x0002a20008000100 */
[----:B------:R1:W2:Y:S01]  /*0680*/  @!UP4 SYNCS.EXCH.64 URZ, [UR9+0x70], UR6 ;  /* 0x00007006093fc5b2 */ /* 0x0002a20008000100 */
[----:B------:R1:W2:Y:S01]  /*0690*/  @!UP5 SYNCS.EXCH.64 URZ, [UR9+0x78], UR6 ;  /* 0x00007806093fd5b2 */ /* 0x0002a20008000100 */
[----:B------:R-:W-:Y:S01]  /*06a0*/  NOP ;  /* 0x0000000000007918 */ /* 0x000fe20000000000 */
[----:B--234-:R-:W-:Y:S06]  /*06b0*/  BAR.SYNC.DEFER_BLOCKING 0x0 ;  /* 0x0000000000007b1d */ /* 0x01cfec0000010000 */
[----:B01----:R-:W-:Y:S05]  /*06c0*/  @!P1 BRA `(.L_x_3) ;  /* 0x00000000001c9947 */ /* 0x003fea0003800000 */
[----:B------:R-:W0:Y:S02]  /*06d0*/  LDC.64 R6, c[0x0][0x598] ;  /* 0x00016600ff067b82 */ /* 0x000e240000000a00 */
[----:B0-----:R-:W2:Y:S02]  /*06e0*/  LDG.E.64 R6, desc[UR36][R6.64] ;  /* 0x0000002406067981 */ /* 0x001ea4000c1e1b00 */
[----:B--2---:R-:W-:-:S04]  /*06f0*/  ISETP.NE.U32.AND P0, PT, R6, RZ, PT ;  /* 0x000000ff0600720c */ /* 0x004fc80003f05070 */
[----:B------:R-:W-:-:S13]  /*0700*/  ISETP.NE.AND.EX P0, PT, R7, RZ, PT, P0 ;  /* 0x000000ff0700720c */ /* 0x000fda0003f05300 */
[----:B------:R-:W-:Y:S05]  /*0710*/  @!P0 BRA `(.L_x_3) ;  /* 0x0000000000088947 */ /* 0x000fea0003800000 */
[----:B------:R1:W5:Y:S01]  /*0720*/  LD.E R153, desc[UR36][R6.64] ;  /* 0x0000002406997980 */ /* 0x000362000c101900 */
[----:B------:R-:W-:Y:S05]  /*0730*/  BRA `(.L_x_4) ;  /* 0x0000000000247947 */ /* 0x000fea0003800000 */
.L_x_3:
[----:B------:R-:W-:Y:S02]  /*0740*/  ULDC.64 UR4, c[0x0][0x588] ;  /* 0x0001620000047ab9 */ /* 0x000fe40000000a00 */
[----:B------:R-:W-:-:S04]  /*0750*/  ISETP.NE.U32.AND P0, PT, RZ, UR4, PT ;  /* 0x00000004ff007c0c */ /* 0x000fc8000bf05070 */
[----:B------:R-:W-:-:S13]  /*0760*/  ISETP.NE.AND.EX P0, PT, RZ, UR5, PT, P0 ;  /* 0x00000005ff007c0c */ /* 0x000fda000bf05300 */
[----:B------:R-:W-:Y:S05]  /*0770*/  @!P0 BRA `(.L_x_5) ;  /* 0x00000000000c8947 */ /* 0x000fea0003800000 */
[----:B------:R-:W0:Y:S02]  /*0780*/  LDC.64 R6, c[0x0][0x588] ;  /* 0x00016200ff067b82 */ /* 0x000e240000000a00 */
[----:B0-----:R0:W5:Y:S01]  /*0790*/  LDG.E R153, desc[UR36][R6.64] ;  /* 0x0000002406997981 */ /* 0x001162000c1e1900 */
[----:B------:R-:W-:Y:S05]  /*07a0*/  BRA `(.L_x_4) ;  /* 0x0000000000087947 */ /* 0x000fea0003800000 */
.L_x_5:
[----:B------:R-:W-:Y:S02]  /*07b0*/  ULDC UR4, c[0x0][0x580] ;  /* 0x0001600000047ab9 */ /* 0x000fe40000000800 */
[----:B------:R-:W-:-:S07]  /*07c0*/  IMAD.U32 R153, RZ, RZ, UR4 ;  /* 0x00000004ff997e24 */ /* 0x000fce000f8e00ff */
.L_x_4:
[----:B------:R-:W-:Y:S02]  /*07d0*/  ULDC.64 UR4, c[0x0][0x5a0] ;  /* 0x0001680000047ab9 */ /* 0x000fe40000000a00 */
[----:B------:R-:W-:-:S04]  /*07e0*/  ISETP.NE.U32.AND P0, PT, RZ, UR4, PT ;  /* 0x00000004ff007c0c */ /* 0x000fc8000bf05070 */
[----:B------:R-:W-:-:S13]  /*07f0*/  ISETP.NE.AND.EX P0, PT, RZ, UR5, PT, P0 ;  /* 0x00000005ff007c0c */ /* 0x000fda000bf05300 */
[----:B------:R-:W-:Y:S05]  /*0800*/  @!P0 BRA `(.L_x_6) ;  /* 0x00000000001c8947 */ /* 0x000fea0003800000 */
[----:B01----:R-:W0:Y:S02]  /*0810*/  LDC.64 R6, c[0x0][0x5a0] ;  /* 0x00016800ff067b82 */ /* 0x003e240000000a00 */
[----:B0-----:R-:W2:Y:S02]  /*0820*/  LDG.E.64 R6, desc[UR36][R6.64] ;  /* 0x0000002406067981 */ /* 0x001ea4000c1e1b00 */
[----:B--2---:R-:W-:-:S04]  /*0830*/  ISETP.NE.U32.AND P0, PT, R6, RZ, PT ;  /* 0x000000ff0600720c */ /* 0x004fc80003f05070 */
[----:B------:R-:W-:-:S13]  /*0840*/  ISETP.NE.AND.EX P0, PT, R7, RZ, PT, P0 ;  /* 0x000000ff0700720c */ /* 0x000fda0003f05300 */
[----:B------:R-:W-:Y:S05]  /*0850*/  @!P0 BRA `(.L_x_6) ;  /* 0x0000000000088947 */ /* 0x000fea0003800000 */
[----:B------:R3:W5:Y:S01]  /*0860*/  LD.E R152, desc[UR36][R6.64] ;  /* 0x0000002406987980 */ /* 0x000762000c101900 */
[----:B------:R-:W-:Y:S05]  /*0870*/  BRA `(.L_x_7) ;  /* 0x0000000000247947 */ /* 0x000fea0003800000 */
.L_x_6:
[----:B------:R-:W-:Y:S02]  /*0880*/  ULDC.64 UR4, c[0x0][0x590] ;  /* 0x0001640000047ab9 */ /* 0x000fe40000000a00 */
[----:B------:R-:W-:-:S04]  /*0890*/  ISETP.NE.U32.AND P0, PT, RZ, UR4, PT ;  /* 0x00000004ff007c0c */ /* 0x000fc8000bf05070 */
[----:B------:R-:W-:-:S13]  /*08a0*/  ISETP.NE.AND.EX P0, PT, RZ, UR5, PT, P0 ;  /* 0x00000005ff007c0c */ /* 0x000fda000bf05300 */
[----:B------:R-:W-:Y:S05]  /*08b0*/  @!P0 BRA `(.L_x_8) ;  /* 0x00000000000c8947 */ /* 0x000fea0003800000 */
[----:B01----:R-:W0:Y:S02]  /*08c0*/  LDC.64 R6, c[0x0][0x590] ;  /* 0x00016400ff067b82 */ /* 0x003e240000000a00 */
[----:B0-----:R2:W5:Y:S01]  /*08d0*/  LDG.E R152, desc[UR36][R6.64] ;  /* 0x0000002406987981 */ /* 0x001562000c1e1900 */
[----:B------:R-:W-:Y:S05]  /*08e0*/  BRA `(.L_x_7) ;  /* 0x0000000000087947 */ /* 0x000fea0003800000 */
.L_x_8:
[----:B------:R-:W-:Y:S02]  /*08f0*/  ULDC UR4, c[0x0][0x584] ;  /* 0x0001610000047ab9 */ /* 0x000fe40000000800 */
[----:B------:R-:W-:-:S07]  /*0900*/  IMAD.U32 R152, RZ, RZ, UR4 ;  /* 0x00000004ff987e24 */ /* 0x000fce000f8e00ff */
.L_x_7:
[----:B------:R-:W4:Y:S01]  /*0910*/  LDC R2, c[0x0][0x65c] ;  /* 0x00019700ff027b82 */ /* 0x000f220000000800 */
[----:B------:R-:W4:Y:S01]  /*0920*/  S2R R14, SR_CTAID.Y ;  /* 0x00000000000e7919 */ /* 0x000f220000002600 */
[----:B------:R-:W-:Y:S01]  /*0930*/  ULDC UR6, c[0x0][0x28c] ;  /* 0x0000a30000067ab9 */ /* 0x000fe20000000800 */
[----:B------:R-:W-:Y:S01]  /*0940*/  ISETP.NE.AND P0, PT, R8, 0x2, PT ;  /* 0x000000020800780c */ /* 0x000fe20003f05270 */
[----:B------:R-:W-:Y:S01]  /*0950*/  UIADD3 UR6, UR6, 0x3f, URZ ;  /* 0x0000003f06067890 */ /* 0x000fe2000fffe03f */
[----:B0123--:R-:W0:Y:S01]  /*0960*/  S2R R6, SR_CTAID.X ;  /* 0x0000000000067919 */ /* 0x00fe220000002500 */
[----:B------:R-:W-:Y:S01]  /*0970*/  IMAD.MOV.U32 R7, RZ, RZ, RZ ;  /* 0x000000ffff077224 */ /* 0x000fe200078e00ff */
[----:B------:R-:W-:Y:S01]  /*0980*/  UMOV UR38, URZ ;  /* 0x0000003f00267c82 */ /* 0x000fe20008000000 */
[----:B------:R-:W-:Y:S01]  /*0990*/  USHF.R.S32.HI UR7, URZ, 0x1f, UR6 ;  /* 0x0000001f3f077899 */ /* 0x000fe20008011406 */
[----:B------:R-:W-:Y:S01]  /*09a0*/  UMOV UR39, URZ ;  /* 0x0000003f00277c82 */ /* 0x000fe20008000000 */
[----:B------:R-:W-:-:S02]  /*09b0*/  ULDC.64 UR8, c[0x0][0x650] ;  /* 0x0001940000087ab9 */ /* 0x000fc40000000a00 */
[----:B------:R-:W-:-:S04]  /*09c0*/  ULEA.HI UR7, UR7, UR6, URZ, 0x6 ;  /* 0x0000000607077291 */ /* 0x000fc8000f8f303f */
[----:B------:R-:W-:Y:S01]  /*09d0*/  USHF.R.S32.HI UR40, URZ, 0x6, UR7 ;  /* 0x000000063f287899 */ /* 0x000fe20008011407 */
[----:B----4-:R-:W-:-:S13]  /*09e0*/  ISETP.NE.AND P1, PT, R2, 0x1, PT ;  /* 0x000000010200780c */ /* 0x010fda0003f25270 */
[----:B------:R-:W0:Y:S01]  /*09f0*/  @P1 LDC R19, c[0x0][0x10] ;  /* 0x00000400ff131b82 */ /* 0x000e220000000800 */
[----:B------:R-:W-:Y:S02]  /*0a00*/  @P1 IMAD.MOV.U32 R8, RZ, RZ, R14 ;  /* 0x000000ffff081224 */ /* 0x000fe400078e000e */
[----:B------:R-:W-:Y:S02]  /*0a10*/  @P1 IMAD.MOV.U32 R9, RZ, RZ, RZ ;  /* 0x000000ffff091224 */ /* 0x000fe400078e00ff */
[----:B------:R-:W-:-:S03]  /*0a20*/  @P1 IMAD.MOV.U32 R17, RZ, RZ, RZ ;  /* 0x000000ffff111224 */ /* 0x000fc600078e00ff */
[----:B------:R-:W1:Y:S01]  /*0a30*/  @!P1 LDC R11, c[0x0][0xc] ;  /* 0x00000300ff0b9b82 */ /* 0x000e620000000800 */
[----:B------:R-:W-:Y:S01]  /*0a40*/  ULDC UR4, c[0x0][0xc] ;  /* 0x0000030000047ab9 */ /* 0x000fe20000000800 */
[----:B------:R-:W-:Y:S02]  /*0a50*/  ULDC UR5, c[0x0][0x10] ;  /* 0x0000040000057ab9 */ /* 0x000fe40000000800 */
[----:B------:R-:W-:-:S04]  /*0a60*/  UIMAD.WIDE.U32 UR4, UR4, UR5, URZ ;  /* 0x00000005040472a5 */ /* 0x000fc8000f8e003f */
[----:B------:R-:W2:Y:S01]  /*0a70*/  LDC R2, c[0x0][0x14] ;  /* 0x00000500ff027b82 */ /* 0x000ea20000000800 */
[----:B0-----:R-:W-:-:S04]  /*0a80*/  @P1 IMAD.WIDE.U32 R18, R6, R19, R8 ;  /* 0x0000001306121225 */ /* 0x001fc800078e0008 */
[----:B------:R-:W-:Y:S02]  /*0a90*/  @P1 IMAD.IADD R17, R19, 0x1, R17 ;  /* 0x0000000113111824 */ /* 0x000fe400078e0211 */
[----:B-1----:R-:W-:-:S04]  /*0aa0*/  @!P1 IMAD.WIDE.U32 R8, R11, R14, R6 ;  /* 0x0000000e0b089225 */ /* 0x002fc800078e0006 */
[----:B------:R-:W-:Y:S02]  /*0ab0*/  @!P1 IMAD.MOV.U32 R18, RZ, RZ, R8 ;  /* 0x000000ffff129224 */ /* 0x000fe400078e0008 */
[----:B------:R-:W-:Y:S02]  /*0ac0*/  @!P1 IMAD.MOV.U32 R17, RZ, RZ, R9 ;  /* 0x000000ffff119224 */ /* 0x000fe400078e0009 */
[----:B--2---:R-:W-:-:S04]  /*0ad0*/  IMAD.WIDE.U32 R12, R2, UR4, RZ ;  /* 0x00000004020c7c25 */ /* 0x004fc8000f8e00ff */
[----:B------:R-:W-:Y:S01]  /*0ae0*/  IMAD R23, R2, UR5, RZ ;  /* 0x0000000502177c24 */ /* 0x000fe2000f8e02ff */
[----:B------:R0:W-:Y:S03]  /*0af0*/  STL.64 [R1], R12 ;  /* 0x0000000c01007387 */ /* 0x0001e60000100a00 */
[----:B------:R-:W-:Y:S01]  /*0b00*/  IMAD.IADD R23, R13, 0x1, R23 ;  /* 0x000000010d177824 */ /* 0x000fe200078e0217 */
[----:B------:R-:W-:Y:S06]  /*0b10*/  @P0 BRA `(.L_x_9) ;  /* 0x0000000000200947 */ /* 0x000fec0003800000 */
[----:B------:R-:W-:Y:S01]  /*0b20*/  UISETP.GE.U32.AND UP0, UPT, UR40, 0x5, UPT ;  /* 0x000000052800788c */ /* 0x000fe2000bf06070 */
[----:B------:R-:W-:Y:S01]  /*0b30*/  IADD3 R18, P0, R18, R12, RZ ;  /* 0x0000000c12127210 */ /* 0x000fe20007f1e0ff */
[----:B------:R-:W-:Y:S01]  /*0b40*/  UIMAD.WIDE.U32 UR4, UR40, -0x33333333, URZ ;  /* 0xcccccccd280478a5 */ /* 0x000fe2000f8e003f */
[----:B------:R-:W-:-:S03]  /*0b50*/  UMOV UR39, URZ ;  /* 0x0000003f00277c82 */ /* 0x000fc60008000000 */
[----:B------:R-:W-:Y:S01]  /*0b60*/  USHF.R.U32.HI UR4, URZ, 0x2, UR5 ;  /* 0x000000023f047899 */ /* 0x000fe20008011605 */
[----:B------:R-:W-:-:S03]  /*0b70*/  IMAD.X R17, R23, 0x1, R17, P0 ;  /* 0x0000000117117824 */ /* 0x000fc600000e0611 */
[----:B------:R-:W-:Y:S02]  /*0b80*/  UIMAD UR38, UR4, -0x5, UR40 ;  /* 0xfffffffb042678a4 */ /* 0x000fe4000f8e0228 */
[----:B------:R-:W-:-:S12]  /*0b90*/  @UP0 ULOP3.LUT UR39, UR4, 0x1, URZ, 0xc0, !UPT ;  /* 0x0000000104270892 */ /* 0x000fd8000f8ec03f */
.L_x_9:
[----:B------:R-:W-:Y:S01]  /*0ba0*/  ISETP.GE.U32.AND P0, PT, R18, UR8, PT ;  /* 0x0000000812007c0c */ /* 0x000fe2000bf06070 */
[----:B------:R-:W-:Y:S01]  /*0bb0*/  IMAD.MOV.U32 R19, RZ, RZ, -0x1 ;  /* 0xffffffffff137424 */ /* 0x000fe200078e00ff */
[----:B------:R-:W-:Y:S01]  /*0bc0*/  PRMT R8, RZ, 0x7610, R8 ;  /* 0x00007610ff087816 */ /* 0x000fe20000000008 */
[----:B------:R-:W-:Y:S01]  /*0bd0*/  IMAD.MOV.U32 R22, RZ, RZ, -0x1 ;  /* 0xffffffffff167424 */ /* 0x000fe200078e00ff */
[----:B------:R-:W-:Y:S01]  /*0be0*/  ISETP.GE.U32.AND.EX P0, PT, R17, UR9, PT, P0 ;  /* 0x0000000911007c0c */ /* 0x000fe2000bf06100 */
[----:B------:R-:W-:-:S12]  /*0bf0*/  IMAD.MOV.U32 R2, RZ, RZ, -0x1 ;  /* 0xffffffffff027424 */ /* 0x000fd800078e00ff */
[----:B------:R-:W-:Y:S05]  /*0c00*/  @P0 BRA `(.L_x_10) ;  /* 0x00000004005c0947 */ /* 0x000fea0003800000 */
[----:B------:R-:W1:Y:S01]  /*0c10*/  LDC.64 R20, c[0x0][0x628] ;  /* 0x00018a00ff147b82 */ /* 0x000e620000000a00 */
[----:B------:R-:W-:Y:S02]  /*0c20*/  IMAD.MOV.U32 R8, RZ, RZ, R18 ;  /* 0x000000ffff087224 */ /* 0x000fe400078e0012 */
[----:B------:R-:W-:-:S05]  /*0c30*/  IMAD.MOV.U32 R9, RZ, RZ, R17 ;  /* 0x000000ffff097224 */ /* 0x000fca00078e0011 */
[----:B------:R-:W2:Y:S08]  /*0c40*/  LDC R2, c[0x0][0x630] ;  /* 0x00018c00ff027b82 */ /* 0x000eb00000000800 */
[----:B------:R-:W3:Y:S01]  /*0c50*/  LDC.64 R24, c[0x0][0x620] ;  /* 0x00018800ff187b82 */ /* 0x000ee20000000a00 */
[----:B-1----:R-:W-:-:S04]  /*0c60*/  ISETP.NE.U32.AND P0, PT, R20, RZ, PT ;  /* 0x000000ff1400720c */ /* 0x002fc80003f05070 */
[----:B------:R-:W-:-:S13]  /*0c70*/  ISETP.NE.AND.EX P0, PT, R21, RZ, PT, P0 ;  /* 0x000000ff1500720c */ /* 0x000fda0003f05300 */
[----:B--23--:R-:W-:Y:S05]  /*0c80*/  @!P0 BRA `(.L_x_11) ;  /* 0x0000000000288947 */ /* 0x00cfea0003800000 */
[----:B0-----:R-:W0:Y:S02]  /*0c90*/  LDC R13, c[0x0][0x634] ;  /* 0x00018d00ff0d7b82 */ /* 0x001e240000000800 */
[----:B0-----:R-:W-:-:S05]  /*0ca0*/  IADD3 R13, P0, R18, R13, RZ ;  /* 0x0000000d120d7210 */ /* 0x001fca0007f1e0ff */
[----:B------:R-:W-:-:S04]  /*0cb0*/  IMAD.X R15, RZ, RZ, R17, P0 ;  /* 0x000000ffff0f7224 */ /* 0x000fc800000e0611 */
[----:B------:R-:W-:-:S04]  /*0cc0*/  IMAD.WIDE.U32 R8, R15, R20, RZ ;  /* 0x000000140f087225 */ /* 0x000fc800078e00ff */
[----:B------:R-:W-:-:S04]  /*0cd0*/  IMAD.WIDE.U32 R10, P0, R13, R21, R8 ;  /* 0x000000150d0a7225 */ /* 0x000fc80007800008 */
[----:B------:R-:W-:-:S04]  /*0ce0*/  IMAD.WIDE.U32 R8, R13, R20, RZ ;  /* 0x000000140d087225 */ /* 0x000fc800078e00ff */
[----:B------:R-:W-:Y:S01]  /*0cf0*/  IMAD.X R13, RZ, RZ, RZ, P0 ;  /* 0x000000ffff0d7224 */ /* 0x000fe200000e06ff */
[----:B------:R-:W-:Y:S01]  /*0d00*/  IADD3 RZ, P0, R9, R10, RZ ;  /* 0x0000000a09ff7210 */ /* 0x000fe20007f1e0ff */
[----:B------:R-:W-:-:S04]  /*0d10*/  IMAD.MOV.U32 R12, RZ, RZ, R11 ;  /* 0x000000ffff0c7224 */ /* 0x000fc800078e000b */
[----:B------:R-:W-:-:S08]  /*0d20*/  IMAD.WIDE.U32.X R8, R15, R21, R12, P0 ;  /* 0x000000150f087225 */ /* 0x000fd000000e040c */
.L_x_11:
[-CC-:B------:R-:W-:Y:S01]  /*0d30*/  SHF.R.U64 R31, R8, R2.reuse, R9.reuse ;  /* 0x00000002081f7219 */ /* 0x180fe20000001209 */
[----:B0-----:R-:W0:Y:S01]  /*0d40*/  LDC R12, c[0x0][0x618] ;  /* 0x00018600ff0c7b82 */ /* 0x001e220000000800 */
[----:B------:R-:W-:Y:S01]  /*0d50*/  SHF.R.U32.HI R7, RZ, R2, R9 ;  /* 0x00000002ff077219 */ /* 0x000fe20000011609 */
[----:B------:R-:W-:Y:S01]  /*0d60*/  ULDC UR4, c[0x0][0x150] ;  /* 0x0000540000047ab9 */ /* 0x000fe20000000800 */
[----:B------:R-:W-:Y:S01]  /*0d70*/  IADD3 R11, P0, RZ, -R31, RZ ;  /* 0x8000001fff0b7210 */ /* 0x000fe20007f1e0ff */
[----:B------:R-:W-:Y:S01]  /*0d80*/  IMAD.MOV.U32 R19, RZ, RZ, R17 ;  /* 0x000000ffff137224 */ /* 0x000fe200078e0011 */
[----:B------:R-:W-:-:S03]  /*0d90*/  I2FP.F32.U32 R2, R6 ;  /* 0x0000000600027245 */ /* 0x000fc60000201000 */
[----:B------:R-:W1:Y:S01]  /*0da0*/  LDC.64 R26, c[0x0][0x640] ;  /* 0x00019000ff1a7b82 */ /* 0x000e620000000a00 */
[----:B------:R-:W-:Y:S02]  /*0db0*/  IMAD.X R13, RZ, RZ, ~R7, P0 ;  /* 0x000000ffff0d7224 */ /* 0x000fe400000e0e07 */
[----:B------:R-:W-:Y:S01]  /*0dc0*/  FMUL R2, R2, UR4 ;  /* 0x0000000402027c20 */ /* 0x000fe20008400000 */
[----:B------:R-:W-:Y:S01]  /*0dd0*/  IMAD.WIDE.U32 R8, R11, R24, R18 ;  /* 0x000000180b087225 */ /* 0x000fe200078e0012 */
[----:B------:R-:W-:-:S03]  /*0de0*/  ULDC UR4, c[0x0][0x154] ;  /* 0x0000550000047ab9 */ /* 0x000fc60000000800 */
[----:B------:R-:W-:Y:S01]  /*0df0*/  IMAD R10, R13, R24, RZ ;  /* 0x000000180d0a7224 */ /* 0x000fe200078e02ff */
[----:B------:R-:W2:Y:S01]  /*0e00*/  LDC R7, c[0x0][0x144] ;  /* 0x00005100ff077b82 */ /* 0x000ea20000000800 */
[----:B------:R-:W3:Y:S02]  /*0e10*/  F2I.U32.TRUNC.NTZ R2, R2 ;  /* 0x0000000200027305 */ /* 0x000ee4000020f000 */
[----:B------:R-:W-:-:S04]  /*0e20*/  IMAD R11, R11, R25, R10 ;  /* 0x000000190b0b7224 */ /* 0x000fc800078e020a */
[----:B------:R-:W-:Y:S01]  /*0e30*/  IMAD.IADD R9, R9, 0x1, R11 ;  /* 0x0000000109097824 */ /* 0x000fe200078e020b */
[----:B------:R-:W4:Y:S01]  /*0e40*/  LDC R22, c[0x0][0x608] ;  /* 0x00018200ff167b82 */ /* 0x000f220000000800 */
[----:B------:R-:W-:-:S03]  /*0e50*/  IMAD.MOV.U32 R11, RZ, RZ, -0x1 ;  /* 0xffffffffff0b7424 */ /* 0x000fc600078e00ff */
[--C-:B0-----:R-:W-:Y:S02]  /*0e60*/  SHF.R.U64 R20, R8, R12, R9.reuse ;  /* 0x0000000c08147219 */ /* 0x101fe40000001209 */
[----:B------:R-:W-:Y:S02]  /*0e70*/  I2FP.F32.U32 R8, R14 ;  /* 0x0000000e00087245 */ /* 0x000fe40000201000 */
[----:B------:R-:W0:Y:S01]  /*0e80*/  LDC R24, c[0x0][0x658] ;  /* 0x00019600ff187b82 */ /* 0x000e220000000800 */
[----:B-1----:R-:W-:Y:S01]  /*0e90*/  ISETP.NE.U32.AND P0, PT, R26, RZ, PT ;  /* 0x000000ff1a00720c */ /* 0x002fe20003f05070 */
[----:B---3--:R-:W-:Y:S02]  /*0ea0*/  IMAD.MOV R10, RZ, RZ, -R2 ;  /* 0x000000ffff0a7224 */ /* 0x008fe400078e0a02 */
[----:B------:R-:W-:Y:S01]  /*0eb0*/  FMUL R8, R8, UR4 ;  /* 0x0000000408087c20 */ /* 0x000fe20008400000 */
[----:B------:R-:W-:Y:S02]  /*0ec0*/  SHF.R.U32.HI R9, RZ, R12, R9 ;  /* 0x0000000cff097219 */ /* 0x000fe40000011609 */
[----:B------:R-:W-:Y:S01]  /*0ed0*/  ISETP.NE.AND.EX P0, PT, R27, RZ, PT, P0 ;  /* 0x000000ff1b00720c */ /* 0x000fe20003f05300 */
[----:B------:R1:W3:Y:S01]  /*0ee0*/  F2I.U32.TRUNC.NTZ R15, R8 ;  /* 0x00000008000f7305 */ /* 0x0002e2000020f000 */
[----:B------:R-:W1:Y:S01]  /*0ef0*/  LDC R19, c[0x0][0x148] ;  /* 0x00005200ff137b82 */ /* 0x000e620000000800 */
[----:B--2---:R-:W-:-:S07]  /*0f00*/  IMAD R2, R7, R10, R6 ;  /* 0x0000000a07027224 */ /* 0x004fce00078e0206 */
[----:B------:R-:W2:Y:S01]  /*0f10*/  LDC R25, c[0x0][0x600] ;  /* 0x00018000ff197b82 */ /* 0x000ea20000000800 */
[-CC-:B----4-:R-:W-:Y:S02]  /*0f20*/  SHF.R.U64 R32, R20, R22.reuse, R9.reuse ;  /* 0x0000001614207219 */ /* 0x190fe40000001209 */
[----:B------:R-:W-:Y:S01]  /*0f30*/  SHF.R.U32.HI R7, RZ, R22, R9 ;  /* 0x00000016ff077219 */ /* 0x000fe20000011609 */
[----:B------:R-:W-:-:S04]  /*0f40*/  IMAD.MOV.U32 R9, RZ, RZ, 0x1 ;  /* 0x00000001ff097424 */ /* 0x000fc800078e00ff */
[----:B------:R-:W4:Y:S01]  /*0f50*/  LDC R28, c[0x0][0x648] ;  /* 0x00019200ff1c7b82 */ /* 0x000f220000000800 */
[-C--:B0-----:R-:W-:Y:S02]  /*0f60*/  SHF.L.U32 R6, R11, R24.reuse, RZ ;  /* 0x000000180b067219 */ /* 0x081fe400000006ff */
[--C-:B------:R-:W-:Y:S02]  /*0f70*/  SHF.R.U64 R22, R32, R24, R7.reuse ;  /* 0x0000001820167219 */ /* 0x100fe40000001207 */
[----:B------:R-:W-:Y:S02]  /*0f80*/  LOP3.LUT R13, RZ, R6, RZ, 0x33, !PT ;  /* 0x00000006ff0d7212 */ /* 0x000fe400078e33ff */
[-C--:B------:R-:W-:Y:S01]  /*0f90*/  SHF.R.U32.HI R7, RZ, R24.reuse, R7 ;  /* 0x00000018ff077219 */ /* 0x080fe20000011607 */
[----:B------:R-:W0:Y:S01]  /*0fa0*/  LDC R29, c[0x0][0x638] ;  /* 0x00018e00ff1d7b82 */ /* 0x000e220000000800 */
[----:B------:R-:W-:Y:S01]  /*0fb0*/  SHF.L.U32 R12, R9, R24, RZ ;  /* 0x00000018090c7219 */ /* 0x000fe200000006ff */
[----:B------:R-:W-:-:S06]  /*0fc0*/  IMAD.MOV.U32 R6, RZ, RZ, R22 ;  /* 0x000000ffff067224 */ /* 0x000fcc00078e0016 */
[----:B------:R-:W0:Y:S01]  /*0fd0*/  LDC R30, c[0x0][0x610] ;  /* 0x00018400ff1e7b82 */ /* 0x000e220000000800 */
[----:B-1-3--:R-:W-:Y:S05]  /*0fe0*/  @!P0 BRA `(.L_x_12) ;  /* 0x0000000000288947 */ /* 0x00afea0003800000 */
[----:B------:R-:W1:Y:S02]  /*0ff0*/  LDC R11, c[0x0][0x64c] ;  /* 0x00019300ff0b7b82 */ /* 0x000e640000000800 */
[----:B-1----:R-:W-:-:S05]  /*1000*/  IADD3 R11, P0, R22, R11, RZ ;  /* 0x0000000b160b7210 */ /* 0x002fca0007f1e0ff */
        /* <DEDUP_REMOVED lines=8> */
.L_x_12:
[----:B----4-:R-:W-:Y:S01]  /*1090*/  SHF.R.U64 R6, R6, R28, R7 ;  /* 0x0000001c06067219 */ /* 0x010fe20000001207 */
[----:B--2---:R-:W-:Y:S01]  /*10a0*/  VIADD R7, R25, 0xffffffff ;  /* 0xffffffff19077836 */ /* 0x004fe20000000000 */
[----:B------:R-:W-:Y:S01]  /*10b0*/  LOP3.LUT R13, R32, R13, RZ, 0xc0, !PT ;  /* 0x0000000d200d7212 */ /* 0x000fe200078ec0ff */
[----:B------:R-:W-:Y:S02]  /*10c0*/  IMAD.MOV R15, RZ, RZ, -R15 ;  /* 0x000000ffff0f7224 */ /* 0x000fe400078e0a0f */
[----:B------:R-:W-:Y:S01]  /*10d0*/  IMAD.MOV R8, RZ, RZ, -R6 ;  /* 0x000000ffff087224 */ /* 0x000fe200078e0a06 */
[----:B------:R-:W-:Y:S01]  /*10e0*/  LOP3.LUT R7, R20, R7, RZ, 0xc0, !PT ;  /* 0x0000000714077212 */ /* 0x000fe200078ec0ff */
[----:B------:R-:W-:Y:S02]  /*10f0*/  IMAD R13, R12, R6, R13 ;  /* 0x000000060c0d7224 */ /* 0x000fe400078e020d */
[----:B------:R-:W-:Y:S02]  /*1100*/  @P1 IMAD R2, R19, R15, R14 ;  /* 0x0000000f13021224 */ /* 0x000fe400078e020e */
[----:B0-----:R-:W-:-:S02]  /*1110*/  IMAD R6, R8, R29, R22 ;  /* 0x0000001d08067224 */ /* 0x001fc400078e0216 */
[----:B------:R-:W-:Y:S02]  /*1120*/  IMAD R2, R13, R30, R2 ;  /* 0x0000001e0d027224 */ /* 0x000fe400078e0202 */
[----:B------:R-:W-:Y:S02]  /*1130*/  IMAD R19, R6, R25, R7 ;  /* 0x0000001906137224 */ /* 0x000fe400078e0207 */
[----:B------:R-:W-:-:S03]  /*1140*/  IMAD.MOV.U32 R8, RZ, RZ, 0x1 ;  /* 0x00000001ff087424 */ /* 0x000fc600078e00ff */
[----:B------:R-:W-:Y:S02]  /*1150*/  SEL R22, R19, R2, !P1 ;  /* 0x0000000213167207 */ /* 0x000fe40004800000 */
[----:B------:R-:W-:Y:S01]  /*1160*/  SEL R19, R2, R19, !P1 ;  /* 0x0000001302137207 */ /* 0x000fe20004800000 */
[----:B------:R-:W-:-:S07]  /*1170*/  IMAD.MOV.U32 R2, RZ, RZ, R31 ;  /* 0x000000ffff027224 */ /* 0x000fce00078e001f */
.L_x_10:
[----:B------:R-:W-:Y:S05]  /*1180*/  @!P2 BRA `(.L_x_13) ;  /* 0x000000900084a947 */ /* 0x000fea0003800000 */
[----:B------:R-:W-:-:S13]  /*1190*/  ISETP.GT.U32.AND P0, PT, R33, 0x1, PT ;  /* 0x000000012100780c */ /* 0x000fda0003f04070 */
[----:B------:R-:W-:Y:S05]  /*11a0*/  @P0 EXIT ;  /* 0x000000000000094d */ /* 0x000fea0003800000 */
.L_x_14:
[----:B------:R-:W-:-:S08]  /*11b0*/  NOP ;  /* 0x0000000000007918 */ /* 0x000fd00000000000 */
[----:B------:R-:W1:Y:S02]  /*11c0*/  USETMAXREG.TRY_ALLOC.CTAPOOL UP0, 0xe8 ;  /* 0x000000e8000079c8 */ /* 0x000e640008000600 */
[----:B-1----:R-:W-:-:S13]  /*11d0*/  PLOP3.LUT P0, PT, PT, PT, UP0, 0x80, 0x0 ;  /* 0x000000000000781c */ /* 0x002fda0003f0f008 */
[----:B------:R-:W-:Y:S05]  /*11e0*/  @!P0 BRA `(.L_x_14) ;  /* 0xfffffffc00f08947 */ /* 0x000fea000383ffff */
[----:B------:R-:W-:-:S13]  /*11f0*/  LOP3.LUT P0, RZ, R8, 0xff, RZ, 0xc0, !PT ;  /* 0x000000ff08ff7812 */ /* 0x000fda000780c0ff */
[----:B------:R-:W-:Y:S05]  /*1200*/  @!P0 EXIT ;  /* 0x000000000000894d */ /* 0x000fea0003800000 */
[----:B------:R-:W1:Y:S01]  /*1210*/  S2UR UR4, SR_CgaCtaId ;  /* 0x00000000000479c3 */ /* 0x000e620000008800 */
[----:B------:R-:W-:Y:S01]  /*1220*/  VIADD R6, R5, 0xffffffff ;  /* 0xffffffff05067836 */ /* 0x000fe20000000000 */
[----:B------:R-:W-:Y:S01]  /*1230*/  SHF.R.S32.HI R0, RZ, 0x1f, R3 ;  /* 0x0000001fff007819 */ /* 0x000fe20000011403 */
[----:B------:R-:W-:Y:S01]  /*1240*/  UMOV UR41, 0x400 ;  /* 0x0000040000297882 */ /* 0x000fe20000000000 */
[----:B------:R-:W-:Y:S01]  /*1250*/  UISETP.LT.AND UP0, UPT, UR40, 0x1, UPT ;  /* 0x000000012800788c */ /* 0x000fe2000bf01270 */
[----:B------:R-:W-:Y:S01]  /*1260*/  LOP3.LUT R172, R16, 0x1, RZ, 0xfc, !PT ;  /* 0x0000000110ac7812 */ /* 0x000fe200078efcff */
[----:B------:R-:W-:Y:S01]  /*1270*/  USHF.L.U32 UR44, UR40, 0x1, URZ ;  /* 0x00000001282c7899 */ /* 0x000fe2000800063f */
[----:B------:R-:W-:Y:S01]  /*1280*/  R2UR UR42, R6 ;  /* 0x00000000062a72ca */ /* 0x000fe200000e0000 */
[----:B------:R-:W-:Y:S01]  /*1290*/  USEL UR43, UR40, 0x1, UP0 ;  /* 0x00000001282b7887 */ /* 0x000fe20008000000 */
[CC--:B------:R-:W-:Y:S02]  /*12a0*/  LEA.HI R4, R0.reuse, R3.reuse, RZ, 0x2 ;  /* 0x0000000300047211 */ /* 0x0c0fe400078f10ff */
[----:B------:R-:W-:Y:S01]  /*12b0*/  LEA.HI R0, R0, R3, RZ, 0x5 ;  /* 0x0000000300007211 */ /* 0x000fe200078f28ff */
[----:B------:R-:W-:Y:S01]  /*12c0*/  UIADD3 UR43, -UR43, UR40, URZ ;  /* 0x000000282b2b7290 */ /* 0x000fe2000fffe13f */
[----:B------:R-:W-:-:S02]  /*12d0*/  SHF.R.S32.HI R154, RZ, 0x2, R4 ;  /* 0x00000002ff9a7819 */ /* 0x000fc40000011404 */
[----:B------:R-:W-:Y:S02]  /*12e0*/  SHF.R.S32.HI R5, RZ, 0x1f, R4 ;  /* 0x0000001fff057819 */ /* 0x000fe40000011404 */
[----:B------:R-:W-:Y:S02]  /*12f0*/  LOP3.LUT R156, R4, 0xfffffffc, RZ, 0xc0, !PT ;  /* 0xfffffffc049c7812 */ /* 0x000fe400078ec0ff */
[----:B------:R-:W-:Y:S01]  /*1300*/  LEA.HI R5, R5, R154, RZ, 0x3 ;  /* 0x0000009a05057211 */ /* 0x000fe200078f18ff */
[----:B------:R-:W-:Y:S01]  /*1310*/  USHF.L.U32 UR42, UR42, 0x3, URZ ;  /* 0x000000032a2a7899 */ /* 0x000fe2000800063f */
[----:B------:R-:W-:Y:S01]  /*1320*/  ISETP.NE.AND P0, PT, R6, RZ, PT ;  /* 0x000000ff0600720c */ /* 0x000fe20003f05270 */
[----:B------:R-:W-:Y:S01]  /*1330*/  IMAD.IADD R156, R3, 0x1, -R156 ;  /* 0x00000001039c7824 */ /* 0x000fe200078e0a9c */
[----:B------:R-:W-:Y:S01]  /*1340*/  LOP3.LUT R5, R5, 0xfffffff8, RZ, 0xc0, !PT ;  /* 0xfffffff805057812 */ /* 0x000fe200078ec0ff */
[----:B-1----:R-:W-:Y:S01]  /*1350*/  ULEA UR41, UR4, UR41, 0x18 ;  /* 0x0000002904297291 */ /* 0x002fe2000f8ec03f */
[----:B------:R-:W-:Y:S01]  /*1360*/  SEL R173, RZ, 0x1, P0 ;  /* 0x00000001ffad7807 */ /* 0x000fe20000000000 */
[----:B------:R-:W-:Y:S01]  /*1370*/  IMAD.U32 R158, RZ, RZ, UR42 ;  /* 0x0000002aff9e7e24 */ /* 0x000fe2000f8e00ff */
[----:B------:R-:W-:Y:S01]  /*1380*/  ULDC UR4, c[0x0][0x284] ;  /* 0x0000a10000047ab9 */ /* 0x000fe20000000800 */
[----:B------:R-:W-:Y:S01]  /*1390*/  IMAD.IADD R154, R154, 0x1, -R5 ;  /* 0x000000019a9a7824 */ /* 0x000fe200078e0a05 */
[----:B------:R-:W-:Y:S01]  /*13a0*/  UIADD3 UR45, UR41, 0x60, URZ ;  /* 0x00000060292d7890 */ /* 0x000fe2000fffe03f */
[----:B------:R-:W-:-:S02]  /*13b0*/  SHF.R.S32.HI R5, RZ, 0x5, R0 ;  /* 0x00000005ff057819 */ /* 0x000fc40000011400 */
[C---:B------:R-:W-:Y:S02]  /*13c0*/  LOP3.LUT R160, R158.reuse, 0x8, RZ, 0xc0, !PT ;  /* 0x000000089ea07812 */ /* 0x040fe400078ec0ff */
[--C-:B------:R-:W-:Y:S01]  /*13d0*/  SHF.R.S32.HI R155, RZ, 0x1f, R154.reuse ;  /* 0x0000001fff9b7819 */ /* 0x100fe2000001149a */
[C-C-:B------:R-:W-:Y:S01]  /*13e0*/  IMAD R161, R5.reuse, -0x10, -R154.reuse ;  /* 0xfffffff005a17824 */ /* 0x140fe200078e0a9a */
[----:B------:R-:W-:Y:S01]  /*13f0*/  LOP3.LUT R158, R158, 0x8, RZ, 0xc, !PT ;  /* 0x000000089e9e7812 */ /* 0x000fe200078e0cff */
[----:B------:R-:W-:Y:S01]  /*1400*/  IMAD.U32 R157, RZ, RZ, UR45 ;  /* 0x0000002dff9d7e24 */ /* 0x000fe2000f8e00ff */
[----:B------:R-:W-:Y:S01]  /*1410*/  LOP3.LUT R160, R160, 0x18, RZ, 0x3c, !PT ;  /* 0x00000018a0a07812 */ /* 0x000fe200078e3cff */
[----:B------:R-:W-:-:S04]  /*1420*/  IMAD.WIDE R154, R5, 0x10, R154 ;  /* 0x00000010059a7825 */ /* 0x000fc800078e029a */
[----:B------:R-:W-:Y:S02]  /*1430*/  VIADD R159, R157, UR42 ;  /* 0x0000002a9d9f7c36 */ /* 0x000fe40008000000 */
[----:B------:R-:W-:-:S07]  /*1440*/  VIADD R161, R161, UR4 ;  /* 0x00000004a1a17c36 */ /* 0x000fce0008000000 */
.L_x_290:
[----:B------:R-:W-:Y:S01]  /*1450*/  SHF.L.U32 R0, R173, 0x1f, RZ ;  /* 0x0000001fad007819 */ /* 0x000fe200000006ff */
[----:B------:R-:W-:Y:S02]  /*1460*/  ULDC UR4, c[0x0][0x28c] ;  /* 0x0000a30000047ab9 */ /* 0x000fe40000000800 */
[----:B------:R-:W-:Y:S01]  /*1470*/  ISETP.LT.AND P1, PT, RZ, UR4, PT ;  /* 0x00000004ff007c0c */ /* 0x000fe2000bf21270 */
[----:B------:R-:W1:Y:S02]  /*1480*/  SYNCS.PHASECHK.TRANS64.TRYWAIT P0, [R157+UR42], R0 ;  /* 0x000000009d0075a7 */ /* 0x000e64000800016a */
[----:B-1-34-:R-:W-:Y:S10]  /*1490*/  @!P0 BRA `(.L_x_15) ;  /* 0x0000009c00dc8947 */ /* 0x01aff40003800000 */
.L_x_313:
[----:B------:R-:W-:Y:S05]  /*14a0*/  @P1 BRA `(.L_x_16) ;  /* 0x0000000000401947 */ /* 0x000fea0003800000 */
[----:B-1----:R-:W-:Y:S01]  /*14b0*/  MOV R0, 0x0 ;  /* 0x0000000000007802 */ /* 0x002fe20000000f00 */
[----:B------:R-:W-:Y:S01]  /*14c0*/  ULDC.64 UR4, c[0x4][0x68] ;  /* 0x01001a0000047ab9 */ /* 0x000fe20000000a00 */
[----:B------:R-:W-:Y:S01]  /*14d0*/  ULDC.64 UR6, c[0x4][0x8] ;  /* 0x0100020000067ab9 */ /* 0x000fe20000000a00 */
[----:B------:R-:W-:Y:S01]  /*14e0*/  IMAD.U32 R4, RZ, RZ, UR4 ;  /* 0x00000004ff047e24 */ /* 0x000fe2000f8e00ff */
[----:B------:R1:W2:Y:S01]  /*14f0*/  LDC.64 R14, c[0x4][R0] ;  /* 0x01000000000e7b82 */ /* 0x0002a20000000a00 */
[----:B------:R-:W-:Y:S01]  /*1500*/  IMAD.U32 R5, RZ, RZ, UR5 ;  /* 0x00000005ff057e24 */ /* 0x000fe2000f8e00ff */
[----:B------:R-:W-:Y:S01]  /*1510*/  ULDC.64 UR4, c[0x4][0x70] ;  /* 0x01001c0000047ab9 */ /* 0x000fe20000000a00 */
[----:B------:R-:W-:Y:S02]  /*1520*/  IMAD.U32 R10, RZ, RZ, UR6 ;  /* 0x00000006ff0a7e24 */ /* 0x000fe4000f8e00ff */
[----:B------:R-:W-:Y:S02]  /*1530*/  IMAD.U32 R6, RZ, RZ, UR4 ;  /* 0x00000004ff067e24 */ /* 0x000fe4000f8e00ff */
[----:B------:R-:W-:-:S02]  /*1540*/  IMAD.U32 R7, RZ, RZ, UR5 ;  /* 0x00000005ff077e24 */ /* 0x000fc4000f8e00ff */
[----:B------:R-:W-:Y:S02]  /*1550*/  IMAD.U32 R11, RZ, RZ, UR7 ;  /* 0x00000007ff0b7e24 */ /* 0x000fe4000f8e00ff */
[----:B------:R-:W-:Y:S02]  /*1560*/  IMAD.MOV.U32 R8, RZ, RZ, 0x1e1 ;  /* 0x000001e1ff087424 */ /* 0x000fe400078e00ff */
[----:B0-----:R-:W-:Y:S02]  /*1570*/  IMAD.MOV.U32 R12, RZ, RZ, 0x1 ;  /* 0x00000001ff0c7424 */ /* 0x001fe400078e00ff */
[----:B-1----:R-:W-:-:S07]  /*1580*/  IMAD.MOV.U32 R13, RZ, RZ, RZ ;  /* 0x000000ffff0d7224 */ /* 0x002fce00078e00ff */
[----:B------:R-:W-:-:S07]  /*1590*/  LEPC R20, `(.L_x_16) ;  /* 0x000000001014794e */ /* 0x000fce0000000000 */
[----:B--2--5:R-:W-:Y:S05]  /*15a0*/  CALL.ABS.NOINC R14 ;  /* 0x000000000e007343 */ /* 0x024fea0003c00000 */
.L_x_16:
[----:B------:R-:W-:-:S13]  /*15b0*/  ISETP.NE.AND P0, PT, R172, 0x3, PT ;  /* 0x00000003ac00780c */ /* 0x000fda0003f05270 */
[----:B------:R-:W-:Y:S05]  /*15c0*/  @!P0 BRA `(.L_x_17) ;  /* 0x0000000000048947 */ /* 0x000fea0003800000 */
[----:B------:R-:W-:Y:S01]  /*15d0*/  BPT.TRAP 0x1 ;  /* 0x000000040000795c */ /* 0x000fe20000300000 */
.L_x_17:
[----:B------:R-:W-:Y:S02]  /*15e0*/  IMAD.U32 R3, RZ, RZ, UR38 ;  /* 0x00000026ff037e24 */ /* 0x000fe4000f8e00ff */
[----:B-1----:R-:W-:-:S03]  /*15f0*/  IMAD.U32 R0, RZ, RZ, UR39 ;  /* 0x00000027ff007e24 */ /* 0x002fc6000f8e00ff */
[----:B------:R-:W-:Y:S02]  /*1600*/  LEA R3, R3, UR41, 0x3 ;  /* 0x0000002903037c11 */ /* 0x000fe4000f8e18ff */
[----:B------:R-:W-:-:S04]  /*1610*/  SHF.L.U32 R0, R0, 0x1f, RZ ;  /* 0x0000001f00007819 */ /* 0x000fc800000006ff */
[----:B------:R1:W2:Y:S01]  /*1620*/  SYNCS.PHASECHK.TRANS64.TRYWAIT P1, [R3+URZ], R0 ;  /* 0x00000000030075a7 */ /* 0x0002a2000802017f */
[----:B------:R-:W-:Y:S05]  /*1630*/  @!P0 BRA `(.L_x_18) ;  /* 0x0000000000048947 */ /* 0x000fea0003800000 */
[----:B------:R-:W-:Y:S01]  /*1640*/  BPT.TRAP 0x1 ;  /* 0x000000040000795c */ /* 0x000fe20000300000 */
.L_x_18:
[----:B------:R-:W-:-:S05]  /*1650*/  IMAD.U32 R4, RZ, RZ, UR43 ;  /* 0x0000002bff047e24 */ /* 0x000fca000f8e00ff */
[----:B------:R-:W-:Y:S01]  /*1660*/  ISETP.GE.AND P2, PT, R4, 0x1, PT ;  /* 0x000000010400780c */ /* 0x000fe20003f46270 */
[----:B--2---:R-:W-:-:S12]  /*1670*/  @P1 BRA `(.L_x_19) ;  /* 0x0000000000081947 */ /* 0x004fd80003800000 */
[----:B------:R-:W2:Y:S02]  /*1680*/  SYNCS.PHASECHK.TRANS64.TRYWAIT P1, [R3+URZ], R0 ;  /* 0x00000000030075a7 */ /* 0x000ea4000802017f */
[----:B--2---:R-:W-:Y:S05]  /*1690*/  @!P1 BRA `(.L_x_20) ;  /* 0x0000009c00709947 */ /* 0x004fea0003800000 */
.L_x_19:
[----:B------:R-:W-:Y:S05]  /*16a0*/  WARPSYNC.ALL ;  /* 0x0000000000007948 */ /* 0x000fea0003800000 */
[----:B------:R-:W-:Y:S01]  /*16b0*/  UIADD3 UR4, UR41, 0x180, URZ ;  /* 0x0000018029047890 */ /* 0x000fe2000fffe03f */
[----:B------:R-:W-:Y:S01]  /*16c0*/  WARPGROUP.ARRIVE ;  /* 0x00000000000079c5 */ /* 0x000fe20000000000 */
[----:B------:R-:W-:Y:S02]  /*16d0*/  UIADD3 UR5, UR41, 0xa180, URZ ;  /* 0x0000a18029057890 */ /* 0x000fe4000fffe03f */
[----:B------:R-:W-:Y:S02]  /*16e0*/  USHF.R.U32.HI UR4, URZ, 0x4, UR4 ;  /* 0x000000043f047899 */ /* 0x000fe40008011604 */
[----:B------:R-:W-:-:S02]  /*16f0*/  USHF.R.U32.HI UR5, URZ, 0x4, UR5 ;  /* 0x000000043f057899 */ /* 0x000fc40008011605 */
[----:B------:R-:W-:Y:S02]  /*1700*/  ULOP3.LUT UR4, UR4, 0x3fff, URZ, 0xc0, !UPT ;  /* 0x00003fff04047892 */ /* 0x000fe4000f8ec03f */
[----:B------:R-:W-:Y:S02]  /*1710*/  ULOP3.LUT UR5, UR5, 0x3fff, URZ, 0xc0, !UPT ;  /* 0x00003fff05057892 */ /* 0x000fe4000f8ec03f */
[----:B------:R-:W-:Y:S02]  /*1720*/  ULOP3.LUT UR8, UR4, 0x10000, URZ, 0xfc, !UPT ;  /* 0x0001000004087892 */ /* 0x000fe4000f8efc3f */
[----:B------:R-:W-:Y:S02]  /*1730*/  ULOP3.LUT UR9, UR5, 0x10000, URZ, 0xfc, !UPT ;  /* 0x0001000005097892 */ /* 0x000fe4000f8efc3f */
[----:B------:R-:W-:Y:S02]  /*1740*/  ULEA UR10, UR38, UR8, 0x9 ;  /* 0x00000008260a7291 */ /* 0x000fe4000f8e483f */
[----:B------:R-:W-:Y:S01]  /*1750*/  ULEA UR11, UR38, UR9, 0xb ;  /* 0x00000009260b7291 */ /* 0x000fe2000f8e583f */
[----:B------:R-:W-:Y:S01]  /*1760*/  UMOV UR5, 0x40000040 ;  /* 0x4000004000057882 */ /* 0x000fe20000000000 */
[----:B------:R-:W-:-:S03]  /*1770*/  UMOV UR7, 0x40000040 ;  /* 0x4000004000077882 */ /* 0x000fc60000000000 */
[----:B------:R-:W-:Y:S02]  /*1780*/  UMOV UR4, UR10 ;  /* 0x0000000a00047c82 */ /* 0x000fe40008000000 */
[----:B------:R-:W-:Y:S02]  /*1790*/  UMOV UR6, UR11 ;  /* 0x0000000b00067c82 */ /* 0x000fe40008000000 */
[----:B------:R-:W-:Y:S01]  /*17a0*/  HGMMA.64x256x16.F32 R24, gdesc[UR4], RZ, !UPT, gsb0 ;  /* 0x03e00000041879f0 */ /* 0x000fe2000c0008ff */
[----:B------:R-:W-:Y:S02]  /*17b0*/  UIADD3 UR4, UR10, 0x2, URZ ;  /* 0x000000020a047890 */ /* 0x000fe4000fffe03f */
[----:B------:R-:W-:Y:S01]  /*17c0*/  UIADD3 UR6, UR11, 0x2, URZ ;  /* 0x000000020b067890 */ /* 0x000fe2000fffe03f */
[----:B------:R-:W-:Y:S01]  /*17d0*/  UMOV UR5, 0x40000040 ;  /* 0x4000004000057882 */ /* 0x000fe20000000000 */
[----:B------:R-:W-:Y:S01]  /*17e0*/  UMOV UR7, 0x40000040 ;  /* 0x4000004000077882 */ /* 0x000fe20000000000 */
[----:B------:R-:W-:-:S02]  /*17f0*/  WARPGROUP.DEPBAR.LE gsb0, 0x0 ;  /* 0x00008000000079c5 */ /* 0x000fc40000010000 */
[----:B------:R-:W-:-:S15]  /*1800*/  WARPGROUP.ARRIVE ;  /* 0x00000000000079c5 */ /* 0x000fde0000000000 */
[----:B------:R-:W-:-:S05]  /*1810*/  NOP ;  /* 0x0000000000007918 */ /* 0x000fca0000000000 */
[----:B------:R-:W-:Y:S01]  /*1820*/  HGMMA.64x256x16.F32 R24, gdesc[UR4], R24, gsb0 ;  /* 0x03e00000041879f0 */ /* 0x000fe20008000818 */
[----:B------:R-:W-:Y:S02]  /*1830*/  UIADD3 UR4, UR10, 0x4, URZ ;  /* 0x000000040a047890 */ /* 0x000fe4000fffe03f */
[----:B------:R-:W-:Y:S01]  /*1840*/  UIADD3 UR6, UR11, 0x4, URZ ;  /* 0x000000040b067890 */ /* 0x000fe2000fffe03f */
[----:B------:R-:W-:Y:S01]  /*1850*/  UMOV UR5, 0x40000040 ;  /* 0x4000004000057882 */ /* 0x000fe20000000000 */
[----:B------:R-:W-:Y:S01]  /*1860*/  UMOV UR7, 0x40000040 ;  /* 0x4000004000077882 */ /* 0x000fe20000000000 */
[----:B------:R-:W-:Y:S02]  /*1870*/  WARPGROUP.DEPBAR.LE gsb0, 0x0 ;  /* 0x00008000000079c5 */ /* 0x000fe40000010000 */
        /* <DEDUP_REMOVED lines=10> */
[----:B------:R-:W-:Y:S03]  /*1920*/  HGMMA.64x256x16.F32 R24, gdesc[UR4], R24, gsb0 ;  /* 0x03e00000041879f0 */ /* 0x000fe60008000818 */
[----:B------:R-:W-:Y:S02]  /*1930*/  WARPGROUP.DEPBAR.LE gsb0, 0x0 ;  /* 0x00008000000079c5 */ /* 0x000fe40000010000 */
[----:B------:R-:W-:Y:S05]  /*1940*/  @!P2 BRA `(.L_x_21) ;  /* 0x00000004001ca947 */ /* 0x000fea0003800000 */
[----:B------:R-:W-:Y:S01]  /*1950*/  UIADD3 UR4, UR38, 0x1, URZ ;  /* 0x0000000126047890 */ /* 0x000fe2000fffe03f */
[----:B-12---:R-:W-:Y:S01]  /*1960*/  IMAD.U32 R0, RZ, RZ, UR43 ;  /* 0x0000002bff007e24 */ /* 0x006fe2000f8e00ff */
[----:B------:R-:W-:Y:S02]  /*1970*/  UMOV UR11, UR38 ;  /* 0x00000026000b7c82 */ /* 0x000fe40008000000 */
[----:B------:R-:W-:-:S04]  /*1980*/  UISETP.NE.AND UP0, UPT, UR4, 0x5, UPT ;  /* 0x000000050400788c */ /* 0x000fc8000bf05270 */
[----:B------:R-:W-:Y:S02]  /*1990*/  USEL UR5, URZ, 0x1, UP0 ;  /* 0x000000013f057887 */ /* 0x000fe40008000000 */
[----:B------:R-:W-:Y:S02]  /*19a0*/  USEL UR10, UR4, URZ, UP0 ;  /* 0x0000003f040a7287 */ /* 0x000fe40008000000 */
[----:B------:R-:W-:-:S06]  /*19b0*/  ULOP3.LUT UR5, UR39, UR5, URZ, 0x3c, !UPT ;  /* 0x0000000527057292 */ /* 0x000fcc000f8e3c3f */
[----:B------:R-:W-:-:S07]  /*19c0*/  IMAD.U32 R5, RZ, RZ, UR5 ;  /* 0x00000005ff057e24 */ /* 0x000fce000f8e00ff */
.L_x_28:
[----:B-12---:R-:W-:Y:S05]  /*19d0*/  @!P0 BRA `(.L_x_22) ;  /* 0x0000000000048947 */ /* 0x006fea0003800000 */
[----:B------:R-:W-:Y:S01]  /*19e0*/  BPT.TRAP 0x1 ;  /* 0x000000040000795c */ /* 0x000fe20000300000 */
.L_x_22:
[----:B------:R-:W-:Y:S01]  /*19f0*/  ULEA UR4, UR10, UR41, 0x3 ;  /* 0x000000290a047291 */ /* 0x000fe2000f8e183f */
[----:B------:R-:W-:-:S08]  /*1a00*/  SHF.L.U32 R3, R5, 0x1f, RZ ;  /* 0x0000001f05037819 */ /* 0x000fd000000006ff */
[----:B------:R1:W2:Y:S01]  /*1a10*/  SYNCS.PHASECHK.TRANS64.TRYWAIT P1, [UR4], R3 ;  /* 0x00000003ff0075a7 */ /* 0x0002a20008020144 */
[----:B------:R-:W-:Y:S05]  /*1a20*/  @!P0 BRA `(.L_x_23) ;  /* 0x0000000000048947 */ /* 0x000fea0003800000 */
[----:B------:R-:W-:Y:S01]  /*1a30*/  BPT.TRAP 0x1 ;  /* 0x000000040000795c */ /* 0x000fe20000300000 */
.L_x_23:
[----:B--2---:R-:W-:Y:S05]  /*1a40*/  @P1 BRA `(.L_x_24) ;  /* 0x0000000000081947 */ /* 0x004fea0003800000 */
[----:B------:R-:W2:Y:S02]  /*1a50*/  SYNCS.PHASECHK.TRANS64.TRYWAIT P1, [UR4], R3 ;  /* 0x00000003ff0075a7 */ /* 0x000ea40008020144 */
[----:B--2---:R-:W-:Y:S05]  /*1a60*/  @!P1 BRA `(.L_x_25) ;  /* 0x0000009800909947 */ /* 0x004fea0003800000 */
.L_x_24:
[----:B------:R-:W-:Y:S01]  /*1a70*/  ULEA UR12, UR10, UR8, 0x9 ;  /* 0x000000080a0c7291 */ /* 0x000fe2000f8e483f */
[----:B------:R-:W-:Y:S01]  /*1a80*/  WARPGROUP.ARRIVE ;  /* 0x00000000000079c5 */ /* 0x000fe20000000000 */
[----:B------:R-:W-:Y:S01]  /*1a90*/  ULEA UR13, UR10, UR9, 0xb ;  /* 0x000000090a0d7291 */ /* 0x000fe2000f8e583f */
[----:B------:R-:W-:Y:S01]  /*1aa0*/  UMOV UR5, 0x40000040 ;  /* 0x4000004000057882 */ /* 0x000fe20000000000 */
[----:B------:R-:W-:-:S03]  /*1ab0*/  UMOV UR7, 0x40000040 ;  /* 0x4000004000077882 */ /* 0x000fc60000000000 */
[----:B------:R-:W-:Y:S02]  /*1ac0*/  UMOV UR4, UR12 ;  /* 0x0000000c00047c82 */ /* 0x000fe40008000000 */
[----:B------:R-:W-:Y:S02]  /*1ad0*/  UMOV UR6, UR13 ;  /* 0x0000000d00067c82 */ /* 0x000fe40008000000 */
[----:B------:R-:W-:Y:S01]  /*1ae0*/  HGMMA.64x256x16.F32 R24, gdesc[UR4], R24, gsb0 ;  /* 0x03e00000041879f0 */ /* 0x000fe20008000818 */
        /* <DEDUP_REMOVED lines=26> */
[----:B------:R-:W-:Y:S01]  /*1c90*/  BPT.TRAP 0x1 ;  /* 0x000000040000795c */ /* 0x000fe20000300000 */
.L_x_26:
[----:B------:R-:W-:Y:S01]  /*1ca0*/  ULEA UR4, UR11, UR41, 0x3 ;  /* 0x000000290b047291 */ /* 0x000fe2000f8e183f */
[----:B------:R-:W-:-:S03]  /*1cb0*/  ISETP.GT.U32.AND P1, PT, R16, 0x1, PT ;  /* 0x000000011000780c */ /* 0x000fc60003f24070 */
[----:B------:R-:W-:-:S04]  /*1cc0*/  UIADD3 UR4, UR4, 0x28, URZ ;  /* 0x0000002804047890 */ /* 0x000fc8000fffe03f */
[----:B------:R-:W-:-:S09]  /*1cd0*/  UPRMT UR4, URZ, 0x654, UR4 ;  /* 0x000006543f047896 */ /* 0x000fd20008000004 */
[----:B------:R-:W-:Y:S01]  /*1ce0*/  SYNCS.ARRIVE.TRANS64.RED.A1T0 RZ, [UR4], RZ ;  /* 0x000000ffffff79a7 */ /* 0x000fe20008100404 */
[----:B------:R-:W-:Y:S05]  /*1cf0*/  @P1 BRA `(.L_x_27) ;  /* 0x0000000000041947 */ /* 0x000fea0003800000 */
[----:B------:R-:W-:Y:S01]  /*1d00*/  BPT.TRAP 0x1 ;  /* 0x000000040000795c */ /* 0x000fe20000300000 */
.L_x_27:
[----:B------:R-:W-:Y:S01]  /*1d10*/  UIADD3 UR10, UR10, 0x1, URZ ;  /* 0x000000010a0a7890 */ /* 0x000fe2000fffe03f */
[C---:B------:R-:W-:Y:S01]  /*1d20*/  ISETP.GT.AND P1, PT, R0.reuse, 0x1, PT ;  /* 0x000000010000780c */ /* 0x040fe20003f24270 */
[----:B------:R-:W-:Y:S01]  /*1d30*/  UIADD3 UR11, UR11, 0x1, URZ ;  /* 0x000000010b0b7890 */ /* 0x000fe2000fffe03f */
[----:B------:R-:W-:Y:S01]  /*1d40*/  VIADD R0, R0, 0xffffffff ;  /* 0xffffffff00007836 */ /* 0x000fe20000000000 */
[----:B------:R-:W-:Y:S02]  /*1d50*/  UISETP.NE.AND UP0, UPT, UR10, 0x5, UPT ;  /* 0x000000050a00788c */ /* 0x000fe4000bf05270 */
[----:B------:R-:W-:Y:S02]  /*1d60*/  UISETP.NE.AND UP1, UPT, UR11, 0x5, UPT ;  /* 0x000000050b00788c */ /* 0x000fe4000bf25270 */
[----:B------:R-:W-:Y:S02]  /*1d70*/  USEL UR4, URZ, 0x1, UP0 ;  /* 0x000000013f047887 */ /* 0x000fe40008000000 */
[----:B------:R-:W-:-:S02]  /*1d80*/  USEL UR10, UR10, URZ, UP0 ;  /* 0x0000003f0a0a7287 */ /* 0x000fc40008000000 */
[----:B------:R-:W-:Y:S02]  /*1d90*/  USEL UR11, UR11, URZ, UP1 ;  /* 0x0000003f0b0b7287 */ /* 0x000fe40008800000 */
[----:B------:R-:W-:Y:S01]  /*1da0*/  LOP3.LUT R5, R5, UR4, RZ, 0x3c, !PT ;  /* 0x0000000405057c12 */ /* 0x000fe2000f8e3cff */
[----:B------:R-:W-:Y:S09]  /*1db0*/  @P1 BRA `(.L_x_28) ;  /* 0xfffffffc00041947 */ /* 0x000ff2000383ffff */
.L_x_21:
[----:B-12---:R-:W1:Y:S01]  /*1dc0*/  LDC R0, c[0x0][0x28c] ;  /* 0x0000a300ff007b82 */ /* 0x006e620000000800 */
[----:B------:R2:W-:Y:S01]  /*1dd0*/  SYNCS.ARRIVE.TRANS64.A1T0 RZ, [R158+UR45], RZ ;  /* 0x000000ff9eff79a7 */ /* 0x0005e2000810002d */
[----:B-1----:R-:W-:-:S13]  /*1de0*/  ISETP.GE.AND P1, PT, R0, 0x1, PT ;  /* 0x000000010000780c */ /* 0x002fda0003f26270 */
[----:B--2---:R-:W-:Y:S05]  /*1df0*/  @!P1 BRA `(.L_x_29) ;  /* 0x0000000000349947 */ /* 0x004fea0003800000 */
[----:B------:R-:W-:Y:S05]  /*1e00*/  @!P0 BRA `(.L_x_30) ;  /* 0x0000000000048947 */ /* 0x000fea0003800000 */
[----:B------:R-:W-:Y:S01]  /*1e10*/  BPT.TRAP 0x1 ;  /* 0x000000040000795c */ /* 0x000fe20000300000 */
.L_x_30:
[----:B------:R-:W-:Y:S01]  /*1e20*/  UIADD3 UR6, UR43, UR38, URZ ;  /* 0x000000262b067290 */ /* 0x000fe2000fffe03f */
[----:B------:R-:W-:-:S03]  /*1e30*/  ISETP.GT.U32.AND P0, PT, R16, 0x1, PT ;  /* 0x000000011000780c */ /* 0x000fc60003f04070 */
[----:B------:R-:W-:-:S04]  /*1e40*/  UIMAD.WIDE.U32 UR4, UR6, -0x33333333, URZ ;  /* 0xcccccccd060478a5 */ /* 0x000fc8000f8e003f */
[----:B------:R-:W-:-:S04]  /*1e50*/  USHF.R.U32.HI UR4, URZ, 0x2, UR5 ;  /* 0x000000023f047899 */ /* 0x000fc80008011605 */
[----:B------:R-:W-:-:S04]  /*1e60*/  UIMAD UR6, UR4, -0x5, UR6 ;  /* 0xfffffffb040678a4 */ /* 0x000fc8000f8e0206 */
[----:B------:R-:W-:-:S04]  /*1e70*/  ULEA UR6, UR6, UR41, 0x3 ;  /* 0x0000002906067291 */ /* 0x000fc8000f8e183f */
[----:B------:R-:W-:-:S04]  /*1e80*/  UIADD3 UR6, UR6, 0x28, URZ ;  /* 0x0000002806067890 */ /* 0x000fc8000fffe03f */
[----:B------:R-:W-:-:S09]  /*1e90*/  UPRMT UR6, URZ, 0x654, UR6 ;  /* 0x000006543f067896 */ /* 0x000fd20008000006 */
[----:B------:R-:W-:Y:S01]  /*1ea0*/  SYNCS.ARRIVE.TRANS64.RED.A1T0 RZ, [UR6], RZ ;  /* 0x000000ffffff79a7 */ /* 0x000fe20008100406 */
[----:B------:R-:W-:Y:S05]  /*1eb0*/  @P0 BRA `(.L_x_29) ;  /* 0x0000000000040947 */ /* 0x000fea0003800000 */
[----:B------:R-:W-:Y:S01]  /*1ec0*/  BPT.TRAP 0x1 ;  /* 0x000000040000795c */ /* 0x000fe20000300000 */
.L_x_29:
[----:B------:R-:W-:Y:S01]  /*1ed0*/  SHF.L.U32 R0, R173, 0x1f, RZ ;  /* 0x0000001fad007819 */ /* 0x000fe200000006ff */
[----:B------:R-:W-:Y:S01]  /*1ee0*/  UIADD3 UR38, UR44, UR38, URZ ;  /* 0x000000262c267290 */ /* 0x000fe2000fffe03f */
[----:B------:R-:W1:Y:S01]  /*1ef0*/  LDC R15, c[0x0][0x288] ;  /* 0x0000a200ff0f7b82 */ /* 0x000e620000000800 */
[----:B------:R-:W-:Y:S01]  /*1f00*/  UISETP.GE.U32.AND UP1, UPT, UR44, 0x5, UPT ;  /* 0x000000052c00788c */ /* 0x000fe2000bf26070 */
[----:B------:R-:W-:Y:S01]  /*1f10*/  IMAD.SHL.U32 R8, R156, 0x2, RZ ;  /* 0x000000029c087824 */ /* 0x000fe200078e00ff */
[----:B------:R-:W-:Y:S02]  /*1f20*/  UISETP.GT.U32.AND UP0, UPT, UR38, 0x4, UPT ;  /* 0x000000042600788c */ /* 0x000fe4000bf04070 */
[----:B------:R-:W-:Y:S02]  /*1f30*/  UIMAD.WIDE.U32 UR4, UR38, -0x33333333, URZ ;  /* 0xcccccccd260478a5 */ /* 0x000fe4000f8e003f */
[----:B------:R-:W-:Y:S01]  /*1f40*/  UISETP.LT.U32.AND UP0, UPT, UR44, 0x5, UP0 ;  /* 0x000000052c00788c */ /* 0x000fe20008701070 */
[----:B------:R-:W2:Y:S01]  /*1f50*/  SYNCS.PHASECHK.TRANS64.TRYWAIT P0, [R157+UR42+0x10], R0 ;  /* 0x000010009d0075a7 */ /* 0x000ea2000800016a */
[----:B------:R-:W-:Y:S01]  /*1f60*/  USHF.R.U32.HI UR4, URZ, 0x2, UR5 ;  /* 0x000000023f047899 */ /* 0x000fe20008011605 */
[----:B------:R-:W-:Y:S01]  /*1f70*/  SHF.R.S32.HI R9, RZ, 0x1f, R8 ;  /* 0x0000001fff097819 */ /* 0x000fe20000011408 */
[----:B------:R-:W-:-:S02]  /*1f80*/  USEL UR6, URZ, 0x1, !UP0 ;  /* 0x000000013f067887 */ /* 0x000fc4000c000000 */
[----:B------:R-:W-:Y:S02]  /*1f90*/  UIMAD UR38, UR4, -0x5, UR38 ;  /* 0xfffffffb042678a4 */ /* 0x000fe4000f8e0226 */
[----:B------:R-:W-:-:S04]  /*1fa0*/  ULOP3.LUT UR39, UR39, UR6, URZ, 0x3c, !UPT ;  /* 0x0000000627277292 */ /* 0x000fc8000f8e3c3f */
[----:B------:R-:W-:Y:S01]  /*1fb0*/  @UP1 ULOP3.LUT UR39, UR39, 0x1, UR4, 0x78, !UPT ;  /* 0x0000000127271892 */ /* 0x000fe2000f8e7804 */
[----:B-12---:R-:W-:Y:S11]  /*1fc0*/  @!P0 BRA `(.L_x_31) ;  /* 0x0000009400508947 */ /* 0x006ff60003800000 */
.L_x_314:
[----:B------:R-:W-:Y:S01]  /*1fd0*/  IMAD.SHL.U32 R14, R19, 0x40, RZ ;  /* 0x00000040130e7824 */ /* 0x000fe200078e00ff */
[----:B------:R-:W-:Y:S01]  /*1fe0*/  ULDC UR6, c[0x0][0x284] ;  /* 0x0000a10000067ab9 */ /* 0x000fe20000000800 */
[----:B0-----:R-:W-:Y:S01]  /*1ff0*/  IMAD.SHL.U32 R12, R22, 0x100, RZ ;  /* 0x00000100160c7824 */ /* 0x001fe200078e00ff */
[----:B------:R-:W-:Y:S01]  /*2000*/  SHF.R.S32.HI R165, RZ, 0x1f, R2 ;  /* 0x0000001fffa57819 */ /* 0x000fe20000011402 */
[----:B------:R-:W-:Y:S01]  /*2010*/  ULDC.64 UR4, c[0x0][0x5d0] ;  /* 0x0001740000047ab9 */ /* 0x000fe20000000a00 */
[----:B------:R-:W-:Y:S01]  /*2020*/  ISETP.GE.AND P0, PT, R14, UR6, PT ;  /* 0x000000060e007c0c */ /* 0x000fe2000bf06270 */
[----:B------:R-:W-:Y:S01]  /*2030*/  IMAD.WIDE.U32 R4, R2, UR4, R8 ;  /* 0x0000000402047c25 */ /* 0x000fe2000f8e0008 */
[----:B------:R-:W-:Y:S02]  /*2040*/  SHF.R.S32.HI R13, RZ, 0x1f, R12 ;  /* 0x0000001fff0d7819 */ /* 0x000fe4000001140c */
[C---:B------:R-:W-:Y:S01]  /*2050*/  ISETP.GE.OR P0, PT, R12.reuse, R15, P0 ;  /* 0x0000000f0c00720c */ /* 0x040fe20000706670 */
[----:B------:R-:W-:Y:S01]  /*2060*/  IMAD R3, R165, UR4, RZ ;  /* 0x00000004a5037c24 */ /* 0x000fe2000f8e02ff */
[----:B------:R-:W-:-:S03]  /*2070*/  IADD3 R6, P1, R12, R4, RZ ;  /* 0x000000040c067210 */ /* 0x000fc60007f3e0ff */
[----:B------:R-:W-:-:S05]  /*2080*/  IMAD R3, R2, UR5, R3 ;  /* 0x0000000502037c24 */ /* 0x000fca000f8e0203 */
[----:B------:R-:W-:-:S03]  /*2090*/  IADD3.X R7, R13, R5, R3, P1, !PT ;  /* 0x000000050d077210 */ /* 0x000fc60000ffe403 */
[----:B------:R-:W-:Y:S05]  /*20a0*/  @P0 BRA `(.L_x_32) ;  /* 0x0000007c000c0947 */ /* 0x000fea0003800000 */
[----:B------:R-:W0:Y:S01]  /*20b0*/  LDC.64 R10, c[0x0][0x5c8] ;  /* 0x00017200ff0a7b82 */ /* 0x000e220000000a00 */
[----:B-----5:R-:W-:Y:S01]  /*20c0*/  FSETP.NEU.AND P0, PT, R152, RZ, PT ;  /* 0x000000ff9800720b */ /* 0x020fe20003f0d000 */
[----:B------:R-:W-:Y:S01]  /*20d0*/  IMAD R3, R156, -0x2, R15 ;  /* 0xfffffffe9c037824 */ /* 0x000fe200078e020f */
[----:B------:R-:W-:Y:S01]  /*20e0*/  BSSY B0, `(.L_x_32) ;  /* 0x00007bf000007945 */ /* 0x000fe20003800000 */
[----:B------:R-:W-:-:S04]  /*20f0*/  IMAD.WIDE R162, R19, 0x40, R154 ;  /* 0x0000004013a27825 */ /* 0x000fc800078e029a */
[----:B-1----:R-:W-:Y:S02]  /*2100*/  IMAD.IADD R0, R3, 0x1, -R12 ;  /* 0x0000000103007824 */ /* 0x002fe400078e0a0c */
[----:B------:R-:W-:-:S03]  /*2110*/  IMAD.IADD R3, R161, 0x1, -R14 ;  /* 0x00000001a1037824 */ /* 0x000fc600078e0a0e */
[----:B------:R-:W-:-:S04]  /*2120*/  ISETP.GT.AND P2, PT, R0, RZ, PT ;  /* 0x000000ff0000720c */ /* 0x000fc80003f44270 */
[----:B------:R-:W-:Y:S01]  /*2130*/  ISETP.GT.AND P1, PT, R3, RZ, P2 ;  /* 0x000000ff0300720c */ /* 0x000fe20001724270 */
[-C--:B0-----:R-:W-:Y:S02]  /*2140*/  IMAD R4, R163, R10.reuse, RZ ;  /* 0x0000000aa3047224 */ /* 0x081fe400078e02ff */
[----:B------:R-:W-:-:S04]  /*2150*/  IMAD.WIDE.U32 R6, R162, R10, R6 ;  /* 0x0000000aa2067225 */ /* 0x000fc800078e0006 */
[----:B------:R-:W-:-:S04]  /*2160*/  IMAD R5, R162, R11, R4 ;  /* 0x0000000ba2057224 */ /* 0x000fc800078e0204 */
[----:B------:R-:W-:Y:S01]  /*2170*/  IMAD.IADD R179, R7, 0x1, R5 ;  /* 0x0000000107b37824 */ /* 0x000fe200078e0205 */
[----:B------:R-:W-:Y:S06]  /*2180*/  @!P0 BRA `(.L_x_33) ;  /* 0x0000005400a08947 */ /* 0x000fec0003800000 */
[----:B------:R-:W0:Y:S01]  /*2190*/  LDC.64 R20, c[0x0][0x5b8] ;  /* 0x00016e00ff147b82 */ /* 0x000e220000000a00 */
[----:B------:R-:W-:-:S07]  /*21a0*/  ULDC.64 UR4, c[0x0][0x5c0] ;  /* 0x0001700000047ab9 */ /* 0x000fce0000000a00 */
[----:B------:R-:W1:Y:S08]  /*21b0*/  LDC.64 R166, c[0x0][0x5b0] ;  /* 0x00016c00ffa67b82 */ /* 0x000e700000000a00 */
[----:B------:R-:W2:Y:S01]  /*21c0*/  LDC.64 R14, c[0x0][0x5a8] ;  /* 0x00016a00ff0e7b82 */ /* 0x000ea20000000a00 */
[-C--:B0-----:R-:W-:Y:S02]  /*21d0*/  IMAD R7, R165, R20.reuse, RZ ;  /* 0x00000014a5077224 */ /* 0x081fe400078e02ff */
[----:B------:R-:W-:-:S04]  /*21e0*/  IMAD.WIDE.U32 R4, R2, R20, R8 ;  /* 0x0000001402047225 */ /* 0x000fc800078e0008 */
[----:B------:R-:W-:Y:S01]  /*21f0*/  IMAD R175, R2, R21, R7 ;  /* 0x0000001502af7224 */ /* 0x000fe200078e0207 */
[----:B------:R-:W-:Y:S01]  /*2200*/  IADD3 R164, P0, R12, R4, RZ ;  /* 0x000000040ca47210 */ /* 0x000fe20007f1e0ff */
[----:B-1----:R-:W-:-:S03]  /*2210*/  IMAD R4, R163, R166, RZ ;  /* 0x000000a6a3047224 */ /* 0x002fc600078e02ff */
[----:B------:R-:W-:Y:S01]  /*2220*/  IADD3.X R165, R13, R5, R175, P0, !PT ;  /* 0x000000050da57210 */ /* 0x000fe200007fe4af */
[C---:B------:R-:W-:Y:S02]  /*2230*/  IMAD R177, R162.reuse, R167, R4 ;  /* 0x000000a7a2b17224 */ /* 0x040fe400078e0204 */
[----:B------:R-:W-:-:S04]  /*2240*/  IMAD.WIDE.U32 R4, R162, R166, R164 ;  /* 0x000000a6a2047225 */ /* 0x000fc800078e00a4 */
[----:B------:R-:W-:Y:S01]  /*2250*/  IMAD.IADD R5, R5, 0x1, R177 ;  /* 0x0000000105057824 */ /* 0x000fe200078e02b1 */
[----:B--2---:R-:W-:-:S04]  /*2260*/  LEA R168, P0, R4, R14, 0x1 ;  /* 0x0000000e04a87211 */ /* 0x004fc800078008ff */
[----:B------:R-:W-:-:S05]  /*2270*/  LEA.HI.X R169, R4, R15, R5, 0x1, P0 ;  /* 0x0000000f04a97211 */ /* 0x000fca00000f0c05 */
[----:B------:R0:W2:Y:S01]  /*2280*/  @P1 LDG.E.LTC128B.U16 R19, desc[UR36][R168.64] ;  /* 0x00000024a8131981 */ /* 0x0000a2000c1e1520 */
[----:B------:R-:W-:Y:S01]  /*2290*/  IMAD.WIDE.U32 R4, R162, R166, R12 ;  /* 0x000000a6a2047225 */ /* 0x000fe200078e000c */
[----:B------:R-:W-:Y:S02]  /*22a0*/  BSSY B1, `(.L_x_34) ;  /* 0x0000014000017945 */ /* 0x000fe40003800000 */
[----:B------:R-:W-:-:S04]  /*22b0*/  IADD3 R170, P0, R8, R4, RZ ;  /* 0x0000000408aa7210 */ /* 0x000fc80007f1e0ff */
[----:B------:R-:W-:Y:S01]  /*22c0*/  IADD3.X R171, R9, R177, R5, P0, !PT ;  /* 0x000000b109ab7210 */ /* 0x000fe200007fe405 */
[----:B0-----:R-:W-:Y:S01]  /*22d0*/  IMAD.SHL.U32 R168, R166, 0x8, RZ ;  /* 0x00000008a6a87824 */ /* 0x001fe200078e00ff */
[----:B------:R-:W-:Y:S02]  /*22e0*/  LEA R4, P0, R6, UR4, 0x1 ;  /* 0x0000000406047c11 */ /* 0x000fe4000f8008ff */
[----:B------:R-:W-:Y:S01]  /*22f0*/  SHF.L.U64.HI R169, R166, 0x3, R167 ;  /* 0x00000003a6a97819 */ /* 0x000fe200000102a7 */
[----:B------:R-:W-:Y:S01]  /*2300*/  IMAD.WIDE.U32 R170, R2, R20, R170 ;  /* 0x0000001402aa7225 */ /* 0x000fe200078e00aa */
[----:B------:R-:W-:Y:S02]  /*2310*/  LEA.HI.X R5, R6, UR5, R179, 0x1, P0 ;  /* 0x0000000506057c11 */ /* 0x000fe400080f0cb3 */
[----:B------:R-:W-:Y:S02]  /*2320*/  ISETP.GT.AND P0, PT, R0, 0x1, PT ;  /* 0x000000010000780c */ /* 0x000fe40003f04270 */
[----:B------:R-:W-:-:S02]  /*2330*/  LEA R6, P4, R170, R14, 0x1 ;  /* 0x0000000eaa067211 */ /* 0x000fc400078808ff */
[----:B------:R-:W-:Y:S01]  /*2340*/  ISETP.GT.AND P3, PT, R3, RZ, P0 ;  /* 0x000000ff0300720c */ /* 0x000fe20000764270 */
[----:B--2---:R-:W-:-:S05]  /*2350*/  HADD2.F32 R7, -RZ, R19.H0_H0 ;  /* 0x20000013ff077230 */ /* 0x004fca0000004100 */
[----:B------:R-:W-:-:S04]  /*2360*/  FMUL R7, R7, R152 ;  /* 0x0000009807077220 */ /* 0x000fc80000400000 */
[----:B------:R-:W-:-:S05]  /*2370*/  FFMA R7, R24, R153, R7 ;  /* 0x0000009918077223 */ /* 0x000fca0000000007 */
[----:B------:R-:W-:Y:S01]  /*2380*/  F2FP.F16.F32.PACK_AB R21, RZ, R7 ;  /* 0x00000007ff15723e */ /* 0x000fe200000000ff */
[----:B------:R-:W-:-:S04]  /*2390*/  IMAD.IADD R7, R175, 0x1, R171 ;  /* 0x00000001af077824 */ /* 0x000fc800078e02ab */
[----:B------:R0:W-:Y:S01]  /*23a0*/  @P1 STG.E.U16 desc[UR36][R4.64], R21 ;  /* 0x0000001504001986 */ /* 0x0001e2000c101524 */
[----:B------:R-:W-:Y:S01]  /*23b0*/  LEA.HI.X R7, R170, R15, R7, 0x1, P4 ;  /* 0x0000000faa077211 */ /* 0x000fe200020f0c07 */
[----:B------:R-:W-:Y:S06]  /*23c0*/  @!P3 BRA `(.L_x_35) ;  /* 0x000000000004b947 */ /* 0x000fec0003800000 */
[----:B------:R1:W5:Y:S02]  /*23d0*/  LDG.E.LTC128B.U16 R19, desc[UR36][R6.64+0x2] ;  /* 0x0000022406137981 */ /* 0x000364000c1e1520 */
.L_x_35:
[----:B------:R-:W-:Y:S05]  /*23e0*/  BSYNC B1 ;  /* 0x0000000000017941 */ /* 0x000fea0003800000 */
.L_x_34:
[----:B0----5:R-:W-:Y:S01]  /*23f0*/  HADD2.F32 R21, -RZ, R19.H0_H0 ;  /* 0x20000013ff157230 */ /* 0x021fe20000004100 */
[----:B------:R-:W-:Y:S01]  /*2400*/  ISETP.GT.AND P2, PT, R3, 0x8, P2 ;  /* 0x000000080300780c */ /* 0x000fe20001744270 */
[----:B------:R-:W-:-:S04]  /*2410*/  IMAD.WIDE.U32 R168, R162, R166, R168 ;  /* 0x000000a6a2a87225 */ /* 0x000fc800078e00a8 */
[----:B------:R-:W-:Y:S01]  /*2420*/  FMUL R22, R21, R152 ;  /* 0x0000009815167220 */ /* 0x000fe20000400000 */
[----:B------:R-:W-:Y:S01]  /*2430*/  IMAD.IADD R177, R177, 0x1, R169 ;  /* 0x00000001b1b17824 */ /* 0x000fe200078e02a9 */
[----:B------:R-:W-:Y:S02]  /*2440*/  IADD3 R21, P1, R164, R168, RZ ;  /* 0x000000a8a4157210 */ /* 0x000fe40007f3e0ff */
[----:B------:R-:W-:-:S03]  /*2450*/  FFMA R22, R25, R153, R22 ;  /* 0x0000009919167223 */ /* 0x000fc60000000016 */
[----:B------:R-:W-:Y:S01]  /*2460*/  IMAD.X R164, R177, 0x1, R165, P1 ;  /* 0x00000001b1a47824 */ /* 0x000fe200008e06a5 */
[C---:B------:R-:W-:Y:S02]  /*2470*/  LEA R24, P1, R21.reuse, R14, 0x1 ;  /* 0x0000000e15187211 */ /* 0x040fe400078208ff */
[----:B------:R-:W-:Y:S02]  /*2480*/  F2FP.F16.F32.PACK_AB R22, RZ, R22 ;  /* 0x00000016ff16723e */ /* 0x000fe400000000ff */
[----:B------:R-:W-:Y:S02]  /*2490*/  LEA.HI.X R25, R21, R15, R164, 0x1, P1 ;  /* 0x0000000f15197211 */ /* 0x000fe400008f0ca4 */
[----:B------:R-:W-:Y:S02]  /*24a0*/  PRMT R21, R22, 0x7610, R21 ;  /* 0x0000761016157816 */ /* 0x000fe40000000015 */
[----:B------:R-:W-:-:S03]  /*24b0*/  PRMT R22, R19, 0x7610, R22 ;  /* 0x0000761013167816 */ /* 0x000fc60000000016 */
[----:B------:R0:W-:Y:S04]  /*24c0*/  @P3 STG.E.U16 desc[UR36][R4.64+0x2], R21 ;  /* 0x0000021504003986 */ /* 0x0001e8000c101524 */
[----:B------:R-:W2:Y:S01]  /*24d0*/  @P2 LDG.E.LTC128B.U16 R22, desc[UR36][R24.64] ;  /* 0x0000002418162981 */ /* 0x000ea2000c1e1520 */
[----:B------:R-:W-:Y:S01]  /*24e0*/  IADD3 R8, P1, P3, R8, R168, R12 ;  /* 0x000000a808087210 */ /* 0x000fe20007b3e00c */
[----:B------:R-:W-:Y:S01]  /*24f0*/  BSSY B1, `(.L_x_36) ;  /* 0x0000011000017945 */ /* 0x000fe20003800000 */
[C---:B------:R-:W-:Y:S02]  /*2500*/  SHF.L.U64.HI R11, R10.reuse, 0x4, R11 ;  /* 0x000000040a0b7819 */ /* 0x040fe4000001020b */
[----:B------:R-:W-:Y:S02]  /*2510*/  IADD3.X R9, R9, R177, R13, P1, P3 ;  /* 0x000000b109097210 */ /* 0x000fe40000fe640d */
[----:B------:R-:W-:-:S02]  /*2520*/  LEA R10, P1, R10, R4, 0x4 ;  /* 0x000000040a0a7211 */ /* 0x000fc400078220ff */
[----:B------:R-:W-:Y:S01]  /*2530*/  ISETP.GT.AND P0, PT, R3, 0x8, P0 ;  /* 0x000000080300780c */ /* 0x000fe20000704270 */
[----:B0-----:R-:W-:-:S04]  /*2540*/  IMAD.WIDE.U32 R20, R2, R20, R8 ;  /* 0x0000001402147225 */ /* 0x001fc800078e0008 */
[----:B------:R-:W-:Y:S01]  /*2550*/  IMAD.X R11, R11, 0x1, R5, P1 ;  /* 0x000000010b0b7824 */ /* 0x000fe200008e0605 */
[----:B------:R-:W-:Y:S01]  /*2560*/  LEA R8, P3, R20, R14, 0x1 ;  /* 0x0000000e14087211 */ /* 0x000fe200078608ff */
[----:B------:R-:W-:-:S05]  /*2570*/  IMAD.IADD R2, R175, 0x1, R21 ;  /* 0x00000001af027824 */ /* 0x000fca00078e0215 */
[----:B------:R-:W-:Y:S01]  /*2580*/  LEA.HI.X R9, R20, R15, R2, 0x1, P3 ;  /* 0x0000000f14097211 */ /* 0x000fe200018f0c02 */
[----:B--2---:R-:W-:-:S05]  /*2590*/  HADD2.F32 R19, -RZ, R22.H0_H0 ;  /* 0x20000016ff137230 */ /* 0x004fca0000004100 */
[----:B------:R-:W-:-:S04]  /*25a0*/  FMUL R19, R19, R152 ;  /* 0x0000009813137220 */ /* 0x000fc80000400000 */
[----:B------:R-:W-:-:S05]  /*25b0*/  FFMA R19, R26, R153, R19 ;  /* 0x000000991a137223 */ /* 0x000fca0000000013 */
[----:B------:R-:W-:-:S05]  /*25c0*/  F2FP.F16.F32.PACK_AB R19, RZ, R19 ;  /* 0x00000013ff13723e */ /* 0x000fca00000000ff */
[----:B------:R0:W-:Y:S01]  /*25d0*/  @P2 STG.E.U16 desc[UR36][R10.64], R19 ;  /* 0x000000130a002986 */ /* 0x0001e2000c101524 */
[----:B------:R-:W-:Y:S05]  /*25e0*/  @!P0 BRA `(.L_x_37) ;  /* 0x0000000000048947 */ /* 0x000fea0003800000 */
[----:B------:R2:W5:Y:S02]  /*25f0*/  LDG.E.LTC128B.U16 R22, desc[UR36][R8.64+0x2] ;  /* 0x0000022408167981 */ /* 0x000564000c1e1520 */
.L_x_37:
[----:B------:R-:W-:Y:S05]  /*2600*/  BSYNC B1 ;  /* 0x0000000000017941 */ /* 0x000fea0003800000 */
.L_x_36:
[----:B-----5:R-:W-:Y:S01]  /*2610*/  HADD2.F32 R13, -RZ, R22.H0_H0 ;  /* 0x20000016ff0d7230 */ /* 0x020fe20000004100 */
[----:B------:R-:W-:Y:S01]  /*2620*/  ISETP.GT.AND P1, PT, R0, 0x8, PT ;  /* 0x000000080000780c */ /* 0x000fe20003f24270 */
[----:B------:R-:W-:Y:S03]  /*2630*/  BSSY B1, `(.L_x_38) ;  /* 0x0000008000017945 */ /* 0x000fe60003800000 */
[----:B------:R-:W-:Y:S01]  /*2640*/  FMUL R2, R13, R152 ;  /* 0x000000980d027220 */ /* 0x000fe20000400000 */
[----:B------:R-:W-:-:S03]  /*2650*/  ISETP.GT.AND P2, PT, R3, RZ, P1 ;  /* 0x000000ff0300720c */ /* 0x000fc60000f44270 */
[----:B------:R-:W-:-:S05]  /*2660*/  FFMA R2, R27, R153, R2 ;  /* 0x000000991b027223 */ /* 0x000fca0000000002 */
[----:B------:R-:W-:-:S05]  /*2670*/  F2FP.F16.F32.PACK_AB R2, RZ, R2 ;  /* 0x00000002ff02723e */ /* 0x000fca00000000ff */
[----:B------:R3:W-:Y:S01]  /*2680*/  @P0 STG.E.U16 desc[UR36][R10.64+0x2], R2 ;  /* 0x000002020a000986 */ /* 0x0007e2000c101524 */
[----:B------:R-:W-:Y:S05]  /*2690*/  @!P2 BRA `(.L_x_39) ;  /* 0x000000000004a947 */ /* 0x000fea0003800000 */
[----:B------:R4:W5:Y:S02]  /*26a0*/  LDG.E.LTC128B.U16 R22, desc[UR36][R6.64+0x10] ;  /* 0x0000102406167981 */ /* 0x000964000c1e1520 */
.L_x_39:
[----:B------:R-:W-:Y:S05]  /*26b0*/  BSYNC B1 ;  /* 0x0000000000017941 */ /* 0x000fea0003800000 */
.L_x_38:
        /* <DEDUP_REMOVED lines=10> */
.L_x_41:
[----:B------:R-:W-:Y:S05]  /*2760*/  BSYNC B1 ;  /* 0x0000000000017941 */ /* 0x000fea0003800000 */
.L_x_40:
[----:B0----5:R-:W-:Y:S01]  /*2770*/  HADD2.F32 R13, -RZ, R22.H0_H0 ;  /* 0x20000016ff0d7230 */ /* 0x021fe20000004100 */
[----:B------:R-:W-:Y:S01]  /*2780*/  ISETP.GT.AND P1, PT, R3, 0x8, P1 ;  /* 0x000000080300780c */ /* 0x000fe20000f24270 */
[----:B------:R-:W-:Y:S03]  /*2790*/  BSSY B1, `(.L_x_42) ;  /* 0x0000007000017945 */ /* 0x000fe60003800000 */
[----:B---3--:R-:W-:-:S04]  /*27a0*/  FMUL R2, R13, R152 ;  /* 0x000000980d027220 */ /* 0x008fc80000400000 */
[----:B------:R-:W-:-:S05]  /*27b0*/  FFMA R2, R29, R153, R2 ;  /* 0x000000991d027223 */ /* 0x000fca0000000002 */
[----:B------:R-:W-:-:S05]  /*27c0*/  F2FP.F16.F32.PACK_AB R2, RZ, R2 ;  /* 0x00000002ff02723e */ /* 0x000fca00000000ff */
[----:B------:R0:W-:Y:S01]  /*27d0*/  @P3 STG.E.U16 desc[UR36][R4.64+0x12], R2 ;  /* 0x0000120204003986 */ /* 0x0001e2000c101524 */
[----:B------:R-:W-:Y:S05]  /*27e0*/  @!P1 BRA `(.L_x_43) ;  /* 0x0000000000049947 */ /* 0x000fea0003800000 */
[----:B------:R3:W5:Y:S02]  /*27f0*/  LDG.E.LTC128B.U16 R22, desc[UR36][R8.64+0x10] ;  /* 0x0000102408167981 */ /* 0x000764000c1e1520 */
.L_x_43:
[----:B------:R-:W-:Y:S05]  /*2800*/  BSYNC B1 ;  /* 0x0000000000017941 */ /* 0x000fea0003800000 */
.L_x_42:
[----:B-----5:R-:W-:Y:S01]  /*2810*/  HADD2.F32 R13, -RZ, R22.H0_H0 ;  /* 0x20000016ff0d7230 */ /* 0x020fe20000004100 */
[----:B------:R-:W-:Y:S01]  /*2820*/  ISETP.GT.AND P0, PT, R3, 0x8, P0 ;  /* 0x000000080300780c */ /* 0x000fe20000704270 */
[----:B------:R-:W-:Y:S03]  /*2830*/  BSSY B1, `(.L_x_44) ;  /* 0x0000007000017945 */ /* 0x000fe60003800000 */
[----:B------:R-:W-:-:S04]  /*2840*/  FMUL R13, R13, R152 ;  /* 0x000000980d0d7220 */ /* 0x000fc80000400000 */
[----:B------:R-:W-:-:S05]  /*2850*/  FFMA R13, R30, R153, R13 ;  /* 0x000000991e0d7223 */ /* 0x000fca000000000d */
[----:B------:R-:W-:-:S05]  /*2860*/  F2FP.F16.F32.PACK_AB R13, RZ, R13 ;  /* 0x0000000dff0d723e */ /* 0x000fca00000000ff */
[----:B------:R0:W-:Y:S01]  /*2870*/  @P1 STG.E.U16 desc[UR36][R10.64+0x10], R13 ;  /* 0x0000100d0a001986 */ /* 0x0001e2000c101524 */
[----:B------:R-:W-:Y:S05]  /*2880*/  @!P0 BRA `(.L_x_45) ;  /* 0x0000000000048947 */ /* 0x000fea0003800000 */
[----:B------:R0:W5:Y:S02]  /*2890*/  LDG.E.LTC128B.U16 R22, desc[UR36][R8.64+0x12] ;  /* 0x0000122408167981 */ /* 0x000164000c1e1520 */
.L_x_45:
[----:B------:R-:W-:Y:S05]  /*28a0*/  BSYNC B1 ;  /* 0x0000000000017941 */ /* 0x000fea0003800000 */
.L_x_44:
[----:B0----5:R-:W-:Y:S01]  /*28b0*/  HADD2.F32 R13, -RZ, R22.H0_H0 ;  /* 0x20000016ff0d7230 */ /* 0x021fe20000004100 */
        /* <DEDUP_REMOVED lines=9> */
.L_x_47:
[----:B------:R-:W-:Y:S05]  /*2950*/  BSYNC B1 ;  /* 0x0000000000017941 */ /* 0x000fea0003800000 */
.L_x_46:
        /* <DEDUP_REMOVED lines=10> */
.L_x_49:
[----:B------:R-:W-:Y:S05]  /*2a00*/  BSYNC B1 ;  /* 0x0000000000017941 */ /* 0x000fea0003800000 */
.L_x_48:
[----:B0----5:R-:W-:Y:S01]  /*2a10*/  HADD2.F32 R13, -RZ, R22.H0_H0 ;  /* 0x20000016ff0d7230 */ /* 0x021fe20000004100 */
        /* <DEDUP_REMOVED lines=8> */
.L_x_51:
[----:B------:R-:W-:Y:S05]  /*2aa0*/  BSYNC B1 ;  /* 0x0000000000017941 */ /* 0x000fea0003800000 */
.L_x_50:
        /* <DEDUP_REMOVED lines=9> */
.L_x_53:
[----:B------:R-:W-:Y:S05]  /*2b40*/  BSYNC B1 ;  /* 0x0000000000017941 */ /* 0x000fea0003800000 */
.L_x_52:
        /* <DEDUP_REMOVED lines=10> */
.L_x_55:
[----:B------:R-:W-:Y:S05]  /*2bf0*/  BSYNC B1 ;  /* 0x0000000000017941 */ /* 0x000fea0003800000 */
.L_x_54:
        /* <DEDUP_REMOVED lines=10> */
.L_x_57:
[----:B------:R-:W-:Y:S05]  /*2ca0*/  BSYNC B1 ;  /* 0x0000000000017941 */ /* 0x000fea0003800000 */
.L_x_56:
        /* <DEDUP_REMOVED lines=9> */
.L_x_59:
[----:B------:R-:W-:Y:S05]  /*2d40*/  BSYNC B1 ;  /* 0x0000000000017941 */ /* 0x000fea0003800000 */
.L_x_58:
        /* <DEDUP_REMOVED lines=9> */
.L_x_61:
[----:B------:R-:W-:Y:S05]  /*2de0*/  BSYNC B1 ;  /* 0x0000000000017941 */ /* 0x000fea0003800000 */
.L_x_60:
        /* <DEDUP_REMOVED lines=10> */
.L_x_63:
[----:B------:R-:W-:Y:S05]  /*2e90*/  BSYNC B1 ;  /* 0x0000000000017941 */ /* 0x000fea0003800000 */
.L_x_62:
        /* <DEDUP_REMOVED lines=10> */
.L_x_65:
[----:B------:R-:W-:Y:S05]  /*2f40*/  BSYNC B1 ;  /* 0x0000000000017941 */ /* 0x000fea0003800000 */
.L_x_64:
        /* <DEDUP_REMOVED lines=9> */
.L_x_67:
[----:B------:R-:W-:Y:S05]  /*2fe0*/  BSYNC B1 ;  /* 0x0000000000017941 */ /* 0x000fea0003800000 */
.L_x_66:
        /* <DEDUP_REMOVED lines=9> */
.L_x_69:
[----:B------:R-:W-:Y:S05]  /*3080*/  BSYNC B1 ;  /* 0x0000000000017941 */ /* 0x000fea0003800000 */
.L_x_68:
        /* <DEDUP_REMOVED lines=10> */
.L_x_71:
[----:B------:R-:W-:Y:S05]  /*3130*/  BSYNC B1 ;  /* 0x0000000000017941 */ /* 0x000fea0003800000 */
.L_x_70:
        /* <DEDUP_REMOVED lines=10> */
.L_x_73:
[----:B------:R-:W-:Y:S05]  /*31e0*/  BSYNC B1 ;  /* 0x0000000000017941 */ /* 0x000fea0003800000 */
.L_x_72:
        /* <DEDUP_REMOVED lines=9> */
.L_x_75:
[----:B------:R-:W-:Y:S05]  /*3280*/  BSYNC B1 ;  /* 0x0000000000017941 */ /* 0x000fea0003800000 */
.L_x_74:
        /* <DEDUP_REMOVED lines=9> */
.L_x_77:
[----:B------:R-:W-:Y:S05]  /*3320*/  BSYNC B1 ;  /* 0x0000000000017941 */ /* 0x000fea0003800000 */
.L_x_76:
        /* <DEDUP_REMOVED lines=10> */
.L_x_79:
[----:B------:R-:W-:Y:S05]  /*33d0*/  BSYNC B1 ;  /* 0x0000000000017941 */ /* 0x000fea0003800000 */
.L_x_78:
        /* <DEDUP_REMOVED lines=10> */
.L_x_81:
[----:B------:R-:W-:Y:S05]  /*3480*/  BSYNC B1 ;  /* 0x0000000000017941 */ /* 0x000fea0003800000 */
.L_x_80:
        /* <DEDUP_REMOVED lines=9> */
.L_x_83:
[----:B------:R-:W-:Y:S05]  /*3520*/  BSYNC B1 ;  /* 0x0000000000017941 */ /* 0x000fea0003800000 */
.L_x_82:
        /* <DEDUP_REMOVED lines=9> */
.L_x_85:
[----:B------:R-:W-:Y:S05]  /*35c0*/  BSYNC B1 ;  /* 0x0000000000017941 */ /* 0x000fea0003800000 */
.L_x_84:
        /* <DEDUP_REMOVED lines=10> */
.L_x_87:
[----:B------:R-:W-:Y:S05]  /*3670*/  BSYNC B1 ;  /* 0x0000000000017941 */ /* 0x000fea0003800000 */
.L_x_86:
        /* <DEDUP_REMOVED lines=10> */
.L_x_89:
[----:B------:R-:W-:Y:S05]  /*3720*/  BSYNC B1 ;  /* 0x0000000000017941 */ /* 0x000fea0003800000 */
.L_x_88:
        /* <DEDUP_REMOVED lines=9> */
.L_x_91:
[----:B------:R-:W-:Y:S05]  /*37c0*/  BSYNC B1 ;  /* 0x0000000000017941 */ /* 0x000fea0003800000 */
.L_x_90:
        /* <DEDUP_REMOVED lines=9> */
.L_x_93:
[----:B------:R-:W-:Y:S05]  /*3860*/  BSYNC B1 ;  /* 0x0000000000017941 */ /* 0x000fea0003800000 */
.L_x_92:
        /* <DEDUP_REMOVED lines=10> */
.L_x_95:
[----:B------:R-:W-:Y:S05]  /*3910*/  BSYNC B1 ;  /* 0x0000000000017941 */ /* 0x000fea0003800000 */
.L_x_94:
        /* <DEDUP_REMOVED lines=10> */
.L_x_97:
[----:B------:R-:W-:Y:S05]  /*39c0*/  BSYNC B1 ;  /* 0x0000000000017941 */ /* 0x000fea0003800000 */
.L_x_96:
        /* <DEDUP_REMOVED lines=9> */
.L_x_99:
[----:B------:R-:W-:Y:S05]  /*3a60*/  BSYNC B1 ;  /* 0x0000000000017941 */ /* 0x000fea0003800000 */
.L_x_98:
        /* <DEDUP_REMOVED lines=9> */
.L_x_101:
[----:B------:R-:W-:Y:S05]  /*3b00*/  BSYNC B1 ;  /* 0x0000000000017941 */ /* 0x000fea0003800000 */
.L_x_100:
        /* <DEDUP_REMOVED lines=10> */
.L_x_103:
[----:B------:R-:W-:Y:S05]  /*3bb0*/  BSYNC B1 ;  /* 0x0000000000017941 */ /* 0x000fea0003800000 */
.L_x_102:
        /* <DEDUP_REMOVED lines=10> */
.L_x_105:
[----:B------:R-:W-:Y:S05]  /*3c60*/  BSYNC B1 ;  /* 0x0000000000017941 */ /* 0x000fea0003800000 */
.L_x_104:
        /* <DEDUP_REMOVED lines=9> */
.L_x_107:
[----:B------:R-:W-:Y:S05]  /*3d00*/  BSYNC B1 ;  /* 0x0000000000017941 */ /* 0x000fea0003800000 */
.L_x_106:
        /* <DEDUP_REMOVED lines=9> */
.L_x_109:
[----:B------:R-:W-:Y:S05]  /*3da0*/  BSYNC B1 ;  /* 0x0000000000017941 */ /* 0x000fea0003800000 */
.L_x_108:
        /* <DEDUP_REMOVED lines=10> */
.L_x_111:
[----:B------:R-:W-:Y:S05]  /*3e50*/  BSYNC B1 ;  /* 0x0000000000017941 */ /* 0x000fea0003800000 */
.L_x_110:
        /* <DEDUP_REMOVED lines=10> */
.L_x_113:
[----:B------:R-:W-:Y:S05]  /*3f00*/  BSYNC B1 ;  /* 0x0000000000017941 */ /* 0x000fea0003800000 */
.L_x_112:
        /* <DEDUP_REMOVED lines=9> */
.L_x_115:
[----:B------:R-:W-:Y:S05]  /*3fa0*/  BSYNC B1 ;  /* 0x0000000000017941 */ /* 0x000fea0003800000 */
.L_x_114:
        /* <DEDUP_REMOVED lines=9> */
.L_x_117:
[----:B------:R-:W-:Y:S05]  /*4040*/  BSYNC B1 ;  /* 0x0000000000017941 */ /* 0x000fea0003800000 */
.L_x_116:
        /* <DEDUP_REMOVED lines=10> */
.L_x_119:
[----:B------:R-:W-:Y:S05]  /*40f0*/  BSYNC B1 ;  /* 0x0000000000017941 */ /* 0x000fea0003800000 */
.L_x_118:
        /* <DEDUP_REMOVED lines=10> */
.L_x_121:
[----:B------:R-:W-:Y:S05]  /*41a0*/  BSYNC B1 ;  /* 0x0000000000017941 */ /* 0x000fea0003800000 */
.L_x_120:
        /* <DEDUP_REMOVED lines=9> */
.L_x_123:
[----:B------:R-:W-:Y:S05]  /*4240*/  BSYNC B1 ;  /* 0x0000000000017941 */ /* 0x000fea0003800000 */
.L_x_122:
        /* <DEDUP_REMOVED lines=9> */
.L_x_125:
[----:B------:R-:W-:Y:S05]  /*42e0*/  BSYNC B1 ;  /* 0x0000000000017941 */ /* 0x000fea0003800000 */
.L_x_124:
        /* <DEDUP_REMOVED lines=10> */
.L_x_127:
[----:B------:R-:W-:Y:S05]  /*4390*/  BSYNC B1 ;  /* 0x0000000000017941 */ /* 0x000fea0003800000 */
.L_x_126:
        /* <DEDUP_REMOVED lines=10> */
.L_x_129:
[----:B------:R-:W-:Y:S05]  /*4440*/  BSYNC B1 ;  /* 0x0000000000017941 */ /* 0x000fea0003800000 */
.L_x_128:
        /* <DEDUP_REMOVED lines=9> */
.L_x_131:
[----:B------:R-:W-:Y:S05]  /*44e0*/  BSYNC B1 ;  /* 0x0000000000017941 */ /* 0x000fea0003800000 */
.L_x_130:
        /* <DEDUP_REMOVED lines=9> */
.L_x_133:
[----:B------:R-:W-:Y:S05]  /*4580*/  BSYNC B1 ;  /* 0x0000000000017941 */ /* 0x000fea0003800000 */
.L_x_132:
        /* <DEDUP_REMOVED lines=10> */
.L_x_135:
[----:B------:R-:W-:Y:S05]  /*4630*/  BSYNC B1 ;  /* 0x0000000000017941 */ /* 0x000fea0003800000 */
.L_x_134:
        /* <DEDUP_REMOVED lines=10> */
.L_x_137:
[----:B------:R-:W-:Y:S05]  /*46e0*/  BSYNC B1 ;  /* 0x0000000000017941 */ /* 0x000fea0003800000 */
.L_x_136:
        /* <DEDUP_REMOVED lines=9> */
.L_x_139:
[----:B------:R-:W-:Y:S05]  /*4780*/  BSYNC B1 ;  /* 0x0000000000017941 */ /* 0x000fea0003800000 */
.L_x_138:
        /* <DEDUP_REMOVED lines=9> */
.L_x_141:
[----:B------:R-:W-:Y:S05]  /*4820*/  BSYNC B1 ;  /* 0x0000000000017941 */ /* 0x000fea0003800000 */
.L_x_140:
        /* <DEDUP_REMOVED lines=10> */
.L_x_143:
[----:B------:R-:W-:Y:S05]  /*48d0*/  BSYNC B1 ;  /* 0x0000000000017941 */ /* 0x000fea0003800000 */
.L_x_142:
        /* <DEDUP_REMOVED lines=10> */
.L_x_145:
[----:B------:R-:W-:Y:S05]  /*4980*/  BSYNC B1 ;  /* 0x0000000000017941 */ /* 0x000fea0003800000 */
.L_x_144:
        /* <DEDUP_REMOVED lines=9> */
.L_x_147:
[----:B------:R-:W-:Y:S05]  /*4a20*/  BSYNC B1 ;  /* 0x0000000000017941 */ /* 0x000fea0003800000 */
.L_x_146:
        /* <DEDUP_REMOVED lines=9> */
.L_x_149:
[----:B------:R-:W-:Y:S05]  /*4ac0*/  BSYNC B1 ;  /* 0x0000000000017941 */ /* 0x000fea0003800000 */
.L_x_148:
        /* <DEDUP_REMOVED lines=10> */
.L_x_151:
[----:B------:R-:W-:Y:S05]  /*4b70*/  BSYNC B1 ;  /* 0x0000000000017941 */ /* 0x000fea0003800000 */
.L_x_150:
        /* <DEDUP_REMOVED lines=10> */
.L_x_153:
[----:B------:R-:W-:Y:S05]  /*4c20*/  BSYNC B1 ;  /* 0x0000000000017941 */ /* 0x000fea0003800000 */
.L_x_152:
        /* <DEDUP_REMOVED lines=9> */
.L_x_155:
[----:B------:R-:W-:Y:S05]  /*4cc0*/  BSYNC B1 ;  /* 0x0000000000017941 */ /* 0x000fea0003800000 */
.L_x_154:
        /* <DEDUP_REMOVED lines=9> */
.L_x_157:
[----:B------:R-:W-:Y:S05]  /*4d60*/  BSYNC B1 ;  /* 0x0000000000017941 */ /* 0x000fea0003800000 */
.L_x_156:
        /* <DEDUP_REMOVED lines=10> */
.L_x_159:
[----:B------:R-:W-:Y:S05]  /*4e10*/  BSYNC B1 ;  /* 0x0000000000017941 */ /* 0x000fea0003800000 */
.L_x_158:
        /* <DEDUP_REMOVED lines=10> */
.L_x_161:
[----:B------:R-:W-:Y:S05]  /*4ec0*/  BSYNC B1 ;  /* 0x0000000000017941 */ /* 0x000fea0003800000 */
.L_x_160:
        /* <DEDUP_REMOVED lines=9> */
.L_x_163:
[----:B------:R-:W-:Y:S05]  /*4f60*/  BSYNC B1 ;  /* 0x0000000000017941 */ /* 0x000fea0003800000 */
.L_x_162:
        /* <DEDUP_REMOVED lines=9> */
.L_x_165:
[----:B------:R-:W-:Y:S05]  /*5000*/  BSYNC B1 ;  /* 0x0000000000017941 */ /* 0x000fea0003800000 */
.L_x_164:
        /* <DEDUP_REMOVED lines=10> */
.L_x_167:
[----:B------:R-:W-:Y:S05]  /*50b0*/  BSYNC B1 ;  /* 0x0000000000017941 */ /* 0x000fea0003800000 */
.L_x_166:
        /* <DEDUP_REMOVED lines=10> */
.L_x_169:
[----:B------:R-:W-:Y:S05]  /*5160*/  BSYNC B1 ;  /* 0x0000000000017941 */ /* 0x000fea0003800000 */
.L_x_168:
        /* <DEDUP_REMOVED lines=9> */
.L_x_171:
[----:B------:R-:W-:Y:S05]  /*5200*/  BSYNC B1 ;  /* 0x0000000000017941 */ /* 0x000fea0003800000 */
.L_x_170:
        /* <DEDUP_REMOVED lines=9> */
.L_x_173:
[----:B------:R-:W-:Y:S05]  /*52a0*/  BSYNC B1 ;  /* 0x0000000000017941 */ /* 0x000fea0003800000 */
.L_x_172:
        /* <DEDUP_REMOVED lines=10> */
.L_x_175:
[----:B------:R-:W-:Y:S05]  /*5350*/  BSYNC B1 ;  /* 0x0000000000017941 */ /* 0x000fea0003800000 */
.L_x_174:
        /* <DEDUP_REMOVED lines=10> */
.L_x_177:
[----:B------:R-:W-:Y:S05]  /*5400*/  BSYNC B1 ;  /* 0x0000000000017941 */ /* 0x000fea0003800000 */
.L_x_176:
        /* <DEDUP_REMOVED lines=9> */
.L_x_179:
[----:B------:R-:W-:Y:S05]  /*54a0*/  BSYNC B1 ;  /* 0x0000000000017941 */ /* 0x000fea0003800000 */
.L_x_178:
        /* <DEDUP_REMOVED lines=9> */
.L_x_181:
[----:B------:R-:W-:Y:S05]  /*5540*/  BSYNC B1 ;  /* 0x0000000000017941 */ /* 0x000fea0003800000 */
.L_x_180:
        /* <DEDUP_REMOVED lines=10> */
.L_x_183:
[----:B------:R-:W-:Y:S05]  /*55f0*/  BSYNC B1 ;  /* 0x0000000000017941 */ /* 0x000fea0003800000 */
.L_x_182:
        /* <DEDUP_REMOVED lines=10> */
.L_x_185:
[----:B------:R-:W-:Y:S05]  /*56a0*/  BSYNC B1 ;  /* 0x0000000000017941 */ /* 0x000fea0003800000 */
.L_x_184:
        /* <DEDUP_REMOVED lines=9> */
.L_x_187:
[----:B------:R-:W-:Y:S05]  /*5740*/  BSYNC B1 ;  /* 0x0000000000017941 */ /* 0x000fea0003800000 */
.L_x_186:
        /* <DEDUP_REMOVED lines=9> */
.L_x_189:
[----:B------:R-:W-:Y:S05]  /*57e0*/  BSYNC B1 ;  /* 0x0000000000017941 */ /* 0x000fea0003800000 */
.L_x_188:
        /* <DEDUP_REMOVED lines=10> */
.L_x_191:
[----:B------:R-:W-:Y:S05]  /*5890*/  BSYNC B1 ;  /* 0x0000000000017941 */ /* 0x000fea0003800000 */
.L_x_190:
        /* <DEDUP_REMOVED lines=10> */
.L_x_193:
[----:B------:R-:W-:Y:S05]  /*5940*/  BSYNC B1 ;  /* 0x0000000000017941 */ /* 0x000fea0003800000 */
.L_x_192:
        /* <DEDUP_REMOVED lines=9> */
.L_x_195:
[----:B------:R-:W-:Y:S05]  /*59e0*/  BSYNC B1 ;  /* 0x0000000000017941 */ /* 0x000fea0003800000 */
.L_x_194:
        /* <DEDUP_REMOVED lines=9> */
.L_x_197:
[----:B------:R-:W-:Y:S05]  /*5a80*/  BSYNC B1 ;  /* 0x0000000000017941 */ /* 0x000fea0003800000 */
.L_x_196:
        /* <DEDUP_REMOVED lines=10> */
.L_x_199:
[----:B------:R-:W-:Y:S05]  /*5b30*/  BSYNC B1 ;  /* 0x0000000000017941 */ /* 0x000fea0003800000 */
.L_x_198:
        /* <DEDUP_REMOVED lines=10> */
.L_x_201:
[----:B------:R-:W-:Y:S05]  /*5be0*/  BSYNC B1 ;  /* 0x0000000000017941 */ /* 0x000fea0003800000 */
.L_x_200:
        /* <DEDUP_REMOVED lines=9> */
.L_x_203:
[----:B------:R-:W-:Y:S05]  /*5c80*/  BSYNC B1 ;  /* 0x0000000000017941 */ /* 0x000fea0003800000 */
.L_x_202:
        /* <DEDUP_REMOVED lines=9> */
.L_x_205:
[----:B------:R-:W-:Y:S05]  /*5d20*/  BSYNC B1 ;  /* 0x0000000000017941 */ /* 0x000fea0003800000 */
.L_x_204:
        /* <DEDUP_REMOVED lines=10> */
.L_x_207:
[----:B------:R-:W-:Y:S05]  /*5dd0*/  BSYNC B1 ;  /* 0x0000000000017941 */ /* 0x000fea0003800000 */
.L_x_206:
        /* <DEDUP_REMOVED lines=10> */
.L_x_209:
[----:B------:R-:W-:Y:S05]  /*5e80*/  BSYNC B1 ;  /* 0x0000000000017941 */ /* 0x000fea0003800000 */
.L_x_208:
        /* <DEDUP_REMOVED lines=9> */
.L_x_211:
[----:B------:R-:W-:Y:S05]  /*5f20*/  BSYNC B1 ;  /* 0x0000000000017941 */ /* 0x000fea0003800000 */
.L_x_210:
        /* <DEDUP_REMOVED lines=9> */
.L_x_213:
[----:B------:R-:W-:Y:S05]  /*5fc0*/  BSYNC B1 ;  /* 0x0000000000017941 */ /* 0x000fea0003800000 */
.L_x_212:
        /* <DEDUP_REMOVED lines=10> */
.L_x_215:
[----:B------:R-:W-:Y:S05]  /*6070*/  BSYNC B1 ;  /* 0x0000000000017941 */ /* 0x000fea0003800000 */
.L_x_214:
        /* <DEDUP_REMOVED lines=10> */
.L_x_217:
[----:B------:R-:W-:Y:S05]  /*6120*/  BSYNC B1 ;  /* 0x0000000000017941 */ /* 0x000fea0003800000 */
.L_x_216:
        /* <DEDUP_REMOVED lines=9> */
.L_x_219:
[----:B------:R-:W-:Y:S05]  /*61c0*/  BSYNC B1 ;  /* 0x0000000000017941 */ /* 0x000fea0003800000 */
.L_x_218:
        /* <DEDUP_REMOVED lines=9> */
.L_x_221:
[----:B------:R-:W-:Y:S05]  /*6260*/  BSYNC B1 ;  /* 0x0000000000017941 */ /* 0x000fea0003800000 */
.L_x_220:
        /* <DEDUP_REMOVED lines=10> */
.L_x_223:
[----:B------:R-:W-:Y:S05]  /*6310*/  BSYNC B1 ;  /* 0x0000000000017941 */ /* 0x000fea0003800000 */
.L_x_222:
        /* <DEDUP_REMOVED lines=10> */
.L_x_225:
[----:B------:R-:W-:Y:S05]  /*63c0*/  BSYNC B1 ;  /* 0x0000000000017941 */ /* 0x000fea0003800000 */
.L_x_224:
        /* <DEDUP_REMOVED lines=9> */
.L_x_227:
[----:B------:R-:W-:Y:S05]  /*6460*/  BSYNC B1 ;  /* 0x0000000000017941 */ /* 0x000fea0003800000 */
.L_x_226:
        /* <DEDUP_REMOVED lines=9> */
.L_x_229:
[----:B------:R-:W-:Y:S05]  /*6500*/  BSYNC B1 ;  /* 0x0000000000017941 */ /* 0x000fea0003800000 */
.L_x_228:
        /* <DEDUP_REMOVED lines=10> */
.L_x_231:
[----:B------:R-:W-:Y:S05]  /*65b0*/  BSYNC B1 ;  /* 0x0000000000017941 */ /* 0x000fea0003800000 */
.L_x_230:
        /* <DEDUP_REMOVED lines=10> */
.L_x_233:
[----:B------:R-:W-:Y:S05]  /*6660*/  BSYNC B1 ;  /* 0x0000000000017941 */ /* 0x000fea0003800000 */
.L_x_232:
        /* <DEDUP_REMOVED lines=9> */
.L_x_235:
[----:B------:R-:W-:Y:S05]  /*6700*/  BSYNC B1 ;  /* 0x0000000000017941 */ /* 0x000fea0003800000 */
.L_x_234:
        /* <DEDUP_REMOVED lines=9> */
.L_x_237:
[----:B------:R-:W-:Y:S05]  /*67a0*/  BSYNC B1 ;  /* 0x0000000000017941 */ /* 0x000fea0003800000 */
.L_x_236:
        /* <DEDUP_REMOVED lines=10> */
.L_x_239:
[----:B------:R-:W-:Y:S05]  /*6850*/  BSYNC B1 ;  /* 0x0000000000017941 */ /* 0x000fea0003800000 */
.L_x_238:
        /* <DEDUP_REMOVED lines=10> */
.L_x_241:
[----:B------:R-:W-:Y:S05]  /*6900*/  BSYNC B1 ;  /* 0x0000000000017941 */ /* 0x000fea0003800000 */
.L_x_240:
        /* <DEDUP_REMOVED lines=9> */
.L_x_243:
[----:B------:R-:W-:Y:S05]  /*69a0*/  BSYNC B1 ;  /* 0x0000000000017941 */ /* 0x000fea0003800000 */
.L_x_242:
        /* <DEDUP_REMOVED lines=9> */
.L_x_245:
[----:B------:R-:W-:Y:S05]  /*6a40*/  BSYNC B1 ;  /* 0x0000000000017941 */ /* 0x000fea0003800000 */
.L_x_244:
        /* <DEDUP_REMOVED lines=10> */
.L_x_247:
[----:B------:R-:W-:Y:S05]  /*6af0*/  BSYNC B1 ;  /* 0x0000000000017941 */ /* 0x000fea0003800000 */
.L_x_246:
        /* <DEDUP_REMOVED lines=10> */
.L_x_249:
[----:B------:R-:W-:Y:S05]  /*6ba0*/  BSYNC B1 ;  /* 0x0000000000017941 */ /* 0x000fea0003800000 */
.L_x_248:
        /* <DEDUP_REMOVED lines=9> */
.L_x_251:
[----:B------:R-:W-:Y:S05]  /*6c40*/  BSYNC B1 ;  /* 0x0000000000017941 */ /* 0x000fea0003800000 */
.L_x_250:
        /* <DEDUP_REMOVED lines=9> */
.L_x_253:
[----:B------:R-:W-:Y:S05]  /*6ce0*/  BSYNC B1 ;  /* 0x0000000000017941 */ /* 0x000fea0003800000 */
.L_x_252:
        /* <DEDUP_REMOVED lines=10> */
.L_x_255:
[----:B------:R-:W-:Y:S05]  /*6d90*/  BSYNC B1 ;  /* 0x0000000000017941 */ /* 0x000fea0003800000 */
.L_x_254:
        /* <DEDUP_REMOVED lines=10> */
.L_x_257:
[----:B------:R-:W-:Y:S05]  /*6e40*/  BSYNC B1 ;  /* 0x0000000000017941 */ /* 0x000fea0003800000 */
.L_x_256:
        /* <DEDUP_REMOVED lines=9> */
.L_x_259:
[----:B------:R-:W-:Y:S05]  /*6ee0*/  BSYNC B1 ;  /* 0x0000000000017941 */ /* 0x000fea0003800000 */
.L_x_258:
        /* <DEDUP_REMOVED lines=9> */
.L_x_261:
[----:B------:R-:W-:Y:S05]  /*6f80*/  BSYNC B1 ;  /* 0x0000000000017941 */ /* 0x000fea0003800000 */
.L_x_260:
        /* <DEDUP_REMOVED lines=10> */
.L_x_263:
[----:B------:R-:W-:Y:S05]  /*7030*/  BSYNC B1 ;  /* 0x0000000000017941 */ /* 0x000fea0003800000 */
.L_x_262:
        /* <DEDUP_REMOVED lines=10> */
.L_x_265:
[----:B------:R-:W-:Y:S05]  /*70e0*/  BSYNC B1 ;  /* 0x0000000000017941 */ /* 0x000fea0003800000 */
.L_x_264:
        /* <DEDUP_REMOVED lines=9> */
.L_x_267:
[----:B------:R-:W-:Y:S05]  /*7180*/  BSYNC B1 ;  /* 0x0000000000017941 */ /* 0x000fea0003800000 */
.L_x_266:
        /* <DEDUP_REMOVED lines=9> */
.L_x_269:
[----:B------:R-:W-:Y:S05]  /*7220*/  BSYNC B1 ;  /* 0x0000000000017941 */ /* 0x000fea0003800000 */
.L_x_268:
        /* <DEDUP_REMOVED lines=10> */
.L_x_271:
[----:B------:R-:W-:Y:S05]  /*72d0*/  BSYNC B1 ;  /* 0x0000000000017941 */ /* 0x000fea0003800000 */
.L_x_270:
        /* <DEDUP_REMOVED lines=10> */
.L_x_273:
[----:B------:R-:W-:Y:S05]  /*7380*/  BSYNC B1 ;  /* 0x0000000000017941 */ /* 0x000fea0003800000 */
.L_x_272:
        /* <DEDUP_REMOVED lines=9> */
.L_x_275:
[----:B------:R-:W-:Y:S05]  /*7420*/  BSYNC B1 ;  /* 0x0000000000017941 */ /* 0x000fea0003800000 */
.L_x_274:
        /* <DEDUP_REMOVED lines=9> */
.L_x_277:
[----:B------:R-:W-:Y:S05]  /*74c0*/  BSYNC B1 ;  /* 0x0000000000017941 */ /* 0x000fea0003800000 */
.L_x_276:
        /* <DEDUP_REMOVED lines=10> */
.L_x_279:
[----:B------:R-:W-:Y:S05]  /*7570*/  BSYNC B1 ;  /* 0x0000000000017941 */ /* 0x000fea0003800000 */
.L_x_278:
        /* <DEDUP_REMOVED lines=10> */
.L_x_281:
[----:B------:R-:W-:Y:S05]  /*7620*/  BSYNC B1 ;  /* 0x0000000000017941 */ /* 0x000fea0003800000 */
.L_x_280:
[----:B01--45:R-:W-:Y:S01]  /*7630*/  HADD2.F32 R7, -RZ, R22.H0_H0 ;  /* 0x20000016ff077230 */ /* 0x033fe20000004100 */
        /* <DEDUP_REMOVED lines=8> */
.L_x_283:
[----:B------:R-:W-:Y:S05]  /*76c0*/  BSYNC B1 ;  /* 0x0000000000017941 */ /* 0x000fea0003800000 */
.L_x_282:
[----:B0----5:R-:W-:Y:S01]  /*76d0*/  HADD2.F32 R5, -RZ, R22.H0_H0 ;  /* 0x20000016ff057230 */ /* 0x021fe20000004100 */
[----:B------:R-:W-:Y:S01]  /*76e0*/  ISETP.GT.AND P0, PT, R3, 0x8, P0 ;  /* 0x000000080300780c */ /* 0x000fe20000704270 */
[----:B------:R-:W-:Y:S01]  /*76f0*/  @P1 IMAD.MOV.U32 R4, RZ, RZ, R10 ;  /* 0x000000ffff041224 */ /* 0x000fe200078e000a */
[----:B------:R-:W-:Y:S02]  /*7700*/  BSSY B1, `(.L_x_284) ;  /* 0x0000009000017945 */ /* 0x000fe40003800000 */
[----:B------:R-:W-:-:S04]  /*7710*/  FMUL R5, R5, R152 ;  /* 0x0000009805057220 */ /* 0x000fc80000400000 */
[----:B------:R-:W-:-:S05]  /*7720*/  FFMA R5, R150, R153, R5 ;  /* 0x0000009996057223 */ /* 0x000fca0000000005 */
[----:B------:R-:W-:-:S04]  /*7730*/  F2FP.F16.F32.PACK_AB R5, RZ, R5 ;  /* 0x00000005ff05723e */ /* 0x000fc800000000ff */
[----:B------:R-:W-:Y:S01]  /*7740*/  PRMT R2, R5, 0x7610, R2 ;  /* 0x0000761005027816 */ /* 0x000fe20000000002 */
[----:B------:R-:W-:-:S05]  /*7750*/  @P1 IMAD.MOV.U32 R5, RZ, RZ, R11 ;  /* 0x000000ffff051224 */ /* 0x000fca00078e000b */
[----:B------:R0:W-:Y:S01]  /*7760*/  @P1 STG.E.U16 desc[UR36][R4.64+0x1f0], R2 ;  /* 0x0001f00204001986 */ /* 0x0001e2000c101524 */
[----:B------:R-:W-:Y:S05]  /*7770*/  @!P0 BRA `(.L_x_285) ;  /* 0x0000000000048947 */ /* 0x000fea0003800000 */
[----:B------:R4:W5:Y:S02]  /*7780*/  LDG.E.LTC128B.U16 R22, desc[UR36][R8.64+0x1f2] ;  /* 0x0001f22408167981 */ /* 0x000964000c1e1520 */
.L_x_285:
[----:B------:R-:W-:Y:S05]  /*7790*/  BSYNC B1 ;  /* 0x0000000000017941 */ /* 0x000fea0003800000 */
.L_x_284:
[----:B------:R-:W-:Y:S05]  /*77a0*/  @!P0 BRA `(.L_x_286) ;  /* 0x0000002400488947 */ /* 0x000fea0003800000 */
[----:B-----5:R-:W-:-:S05]  /*77b0*/  HADD2.F32 R3, -RZ, R22.H0_H0 ;  /* 0x20000016ff037230 */ /* 0x020fca0000004100 */
[----:B------:R-:W-:-:S04]  /*77c0*/  FMUL R0, R3, R152 ;  /* 0x0000009803007220 */ /* 0x000fc80000400000 */
[----:B------:R-:W-:-:S05]  /*77d0*/  FFMA R0, R151, R153, R0 ;  /* 0x0000009997007223 */ /* 0x000fca0000000000 */
[----:B------:R-:W-:-:S05]  /*77e0*/  F2FP.F16.F32.PACK_AB R0, RZ, R0 ;  /* 0x00000000ff00723e */ /* 0x000fca00000000ff */
[----:B------:R0:W-:Y:S01]  /*77f0*/  STG.E.U16 desc[UR36][R10.64+0x1f2], R0 ;  /* 0x0001f2000a007986 */ /* 0x0001e2000c101524 */
[----:B------:R-:W-:Y:S05]  /*7800*/  BRA `(.L_x_286) ;  /* 0x0000002400307947 */ /* 0x000fea0003800000 */
.L_x_33:
[----:B------:R-:W-:Y:S01]  /*7810*/  ISETP.GT.AND P0, PT, R0, 0x1, PT ;  /* 0x000000010000780c */ /* 0x000fe20003f04270 */
[----:B------:R-:W-:Y:S01]  /*7820*/  ULDC.64 UR4, c[0x0][0x5c0] ;  /* 0x0001700000047ab9 */ /* 0x000fe20000000a00 */
[-C--:B------:R-:W-:Y:S01]  /*7830*/  FMUL R24, R24, R153.reuse ;  /* 0x0000009918187220 */ /* 0x080fe20000400000 */
[-C--:B------:R-:W-:Y:S01]  /*7840*/  FMUL R25, R25, R153.reuse ;  /* 0x0000009919197220 */ /* 0x080fe20000400000 */
[----:B------:R-:W-:Y:S01]  /*7850*/  ISETP.GT.AND P3, PT, R3, RZ, P0 ;  /* 0x000000ff0300720c */ /* 0x000fe20000764270 */
[-C--:B------:R-:W-:Y:S01]  /*7860*/  FMUL R26, R26, R153.reuse ;  /* 0x000000991a1a7220 */ /* 0x080fe20000400000 */
[----:B------:R-:W-:Y:S01]  /*7870*/  LEA R4, P4, R6, UR4, 0x1 ;  /* 0x0000000406047c11 */ /* 0x000fe2000f8808ff */
[-C--:B------:R-:W-:Y:S01]  /*7880*/  FMUL R27, R27, R153.reuse ;  /* 0x000000991b1b7220 */ /* 0x080fe20000400000 */
[----:B------:R-:W-:Y:S01]  /*7890*/  F2FP.F16.F32.PACK_AB R24, RZ, R24 ;  /* 0x00000018ff18723e */ /* 0x000fe200000000ff */
[-C--:B------:R-:W-:Y:S01]  /*78a0*/  FMUL R28, R28, R153.reuse ;  /* 0x000000991c1c7220 */ /* 0x080fe20000400000 */
[----:B------:R-:W-:Y:S01]  /*78b0*/  LEA.HI.X R5, R6, UR5, R179, 0x1, P4 ;  /* 0x0000000506057c11 */ /* 0x000fe2000a0f0cb3 */
[----:B------:R-:W-:Y:S01]  /*78c0*/  FMUL R29, R29, R153 ;  /* 0x000000991d1d7220 */ /* 0x000fe20000400000 */
[----:B------:R-:W-:Y:S01]  /*78d0*/  F2FP.F16.F32.PACK_AB R25, RZ, R25 ;  /* 0x00000019ff19723e */ /* 0x000fe200000000ff */
[-C--:B------:R-:W-:Y:S01]  /*78e0*/  FMUL R30, R30, R153.reuse ;  /* 0x000000991e1e7220 */ /* 0x080fe20000400000 */
[----:B------:R-:W-:Y:S01]  /*78f0*/  SHF.L.U64.HI R11, R10, 0x4, R11 ;  /* 0x000000040a0b7819 */ /* 0x000fe2000001020b */
[----:B------:R-:W-:Y:S01]  /*7900*/  @P1 STG.E.U16 desc[UR36][R4.64], R24 ;  /* 0x0000001804001986 */ /* 0x000fe2000c101524 */
[----:B------:R-:W-:Y:S01]  /*7910*/  ISETP.GT.AND P1, PT, R0, 0x8, PT ;  /* 0x000000080000780c */ /* 0x000fe20003f24270 */
[-C--:B------:R-:W-:Y:S01]  /*7920*/  FMUL R31, R31, R153.reuse ;  /* 0x000000991f1f7220 */ /* 0x080fe20000400000 */
[C---:B------:R-:W-:Y:S01]  /*7930*/  ISETP.GT.AND P4, PT, R3.reuse, 0x8, P0 ;  /* 0x000000080300780c */ /* 0x040fe20000784270 */
[----:B------:R-:W-:Y:S01]  /*7940*/  @P3 STG.E.U16 desc[UR36][R4.64+0x2], R25 ;  /* 0x0000021904003986 */ /* 0x000fe2000c101524 */
[----:B------:R-:W-:Y:S01]  /*7950*/  LEA R6, P3, R10, R4, 0x4 ;  /* 0x000000040a067211 */ /* 0x000fe200078620ff */
[-C--:B------:R-:W-:Y:S01]  /*7960*/  FMUL R32, R32, R153.reuse ;  /* 0x0000009920207220 */ /* 0x080fe20000400000 */
[----:B------:R-:W-:Y:S01]  /*7970*/  ISETP.GT.AND P2, PT, R3, 0x8, P2 ;  /* 0x000000080300780c */ /* 0x000fe20001744270 */
[-C--:B------:R-:W-:Y:S01]  /*7980*/  FMUL R33, R33, R153.reuse ;  /* 0x0000009921217220 */ /* 0x080fe20000400000 */
[----:B------:R-:W-:Y:S01]  /*7990*/  ISETP.GT.AND P0, PT, R0, 0x9, PT ;  /* 0x000000090000780c */ /* 0x000fe20003f04270 */
[----:B------:R-:W-:Y:S01]  /*79a0*/  IMAD.X R7, R11, 0x1, R5, P3 ;  /* 0x000000010b077824 */ /* 0x000fe200018e0605 */
[C---:B------:R-:W-:Y:S01]  /*79b0*/  ISETP.GT.AND P5, PT, R3.reuse, RZ, P1 ;  /* 0x000000ff0300720c */ /* 0x040fe20000fa4270 */
[-C--:B------:R-:W-:Y:S01]  /*79c0*/  FMUL R34, R34, R153.reuse ;  /* 0x0000009922227220 */ /* 0x080fe20000400000 */
[----:B------:R-:W-:Y:S01]  /*79d0*/  ISETP.GT.AND P3, PT, R3, RZ, P0 ;  /* 0x000000ff0300720c */ /* 0x000fe20000764270 */
[-C--:B------:R-:W-:Y:S01]  /*79e0*/  FMUL R35, R35, R153.reuse ;  /* 0x0000009923237220 */ /* 0x080fe20000400000 */
[----:B------:R-:W-:Y:S01]  /*79f0*/  F2FP.F16.F32.PACK_AB R26, RZ, R26 ;  /* 0x0000001aff1a723e */ /* 0x000fe200000000ff */
[----:B------:R-:W-:Y:S01]  /*7a00*/  FMUL R36, R36, R153 ;  /* 0x0000009924247220 */ /* 0x000fe20000400000 */
[----:B------:R-:W-:Y:S01]  /*7a10*/  F2FP.F16.F32.PACK_AB R27, RZ, R27 ;  /* 0x0000001bff1b723e */ /* 0x000fe200000000ff */
[----:B------:R-:W-:Y:S01]  /*7a20*/  FMUL R37, R37, R153 ;  /* 0x0000009925257220 */ /* 0x000fe20000400000 */
[----:B------:R-:W-:Y:S01]  /*7a30*/  F2FP.F16.F32.PACK_AB R28, RZ, R28 ;  /* 0x0000001cff1c723e */ /* 0x000fe200000000ff */
[----:B------:R-:W-:Y:S01]  /*7a40*/  @P2 STG.E.U16 desc[UR36][R6.64], R26 ;  /* 0x0000001a06002986 */ /* 0x000fe2000c101524 */
[----:B------:R-:W-:Y:S01]  /*7a50*/  F2FP.F16.F32.PACK_AB R29, RZ, R29 ;  /* 0x0000001dff1d723e */ /* 0x000fe200000000ff */
[-C--:B------:R-:W-:Y:S01]  /*7a60*/  FMUL R38, R38, R153.reuse ;  /* 0x0000009926267220 */ /* 0x080fe20000400000 */
[----:B------:R-:W-:Y:S01]  /*7a70*/  ISETP.GT.AND P2, PT, R3, 0x8, P1 ;  /* 0x000000080300780c */ /* 0x000fe20000f44270 */
[----:B------:R-:W-:Y:S01]  /*7a80*/  @P4 STG.E.U16 desc[UR36][R6.64+0x2], R27 ;  /* 0x0000021b06004986 */ /* 0x000fe2000c101524 */
[----:B------:R-:W-:Y:S01]  /*7a90*/  ISETP.GT.AND P1, PT, R0, 0x10, PT ;  /* 0x000000100000780c */ /* 0x000fe20003f24270 */
[-C--:B------:R-:W-:Y:S01]  /*7aa0*/  FMUL R39, R39, R153.reuse ;  /* 0x0000009927277220 */ /* 0x080fe20000400000 */
[----:B------:R-:W-:Y:S01]  /*7ab0*/  F2FP.F16.F32.PACK_AB R30, RZ, R30 ;  /* 0x0000001eff1e723e */ /* 0x000fe200000000ff */
[----:B------:R-:W-:Y:S01]  /*7ac0*/  @P5 STG.E.U16 desc[UR36][R4.64+0x10], R28 ;  /* 0x0000101c04005986 */ /* 0x000fe2000c101524 */
[C---:B------:R-:W-:Y:S01]  /*7ad0*/  ISETP.GT.AND P4, PT, R3.reuse, RZ, P1 ;  /* 0x000000ff0300720c */ /* 0x040fe20000f84270 */
[----:B------:R-:W-:Y:S01]  /*7ae0*/  FMUL R40, R40, R153 ;  /* 0x0000009928287220 */ /* 0x000fe20000400000 */
[----:B------:R-:W-:Y:S01]  /*7af0*/  F2FP.F16.F32.PACK_AB R31, RZ, R31 ;  /* 0x0000001fff1f723e */ /* 0x000fe200000000ff */
[----:B------:R-:W-:Y:S01]  /*7b00*/  @P3 STG.E.U16 desc[UR36][R4.64+0x12], R29 ;  /* 0x0000121d04003986 */ /* 0x000fe2000c101524 */
[----:B------:R-:W-:Y:S01]  /*7b10*/  ISETP.GT.AND P3, PT, R3, 0x8, P0 ;  /* 0x000000080300780c */ /* 0x000fe20000764270 */
[-C--:B------:R-:W-:Y:S01]  /*7b20*/  FMUL R41, R41, R153.reuse ;  /* 0x0000009929297220 */ /* 0x080fe20000400000 */
[----:B------:R-:W-:Y:S01]  /*7b30*/  ISETP.GT.AND P0, PT, R0, 0x11, PT ;  /* 0x000000110000780c */ /* 0x000fe20003f04270 */
[----:B------:R-:W-:Y:S01]  /*7b40*/  @P2 STG.E.U16 desc[UR36][R6.64+0x10], R30 ;  /* 0x0000101e06002986 */ /* 0x000fe2000c101524 */
[----:B------:R-:W-:Y:S01]  /*7b50*/  F2FP.F16.F32.PACK_AB R32, RZ, R32 ;  /* 0x00000020ff20723e */ /* 0x000fe200000000ff */
[-C--:B------:R-:W-:Y:S01]  /*7b60*/  FMUL R42, R42, R153.reuse ;  /* 0x000000992a2a7220 */ /* 0x080fe20000400000 */
[----:B------:R-:W-:Y:S01]  /*7b70*/  ISETP.GT.AND P5, PT, R3, RZ, P0 ;  /* 0x000000ff0300720c */ /* 0x000fe200007a4270 */
[-C--:B------:R-:W-:Y:S01]  /*7b80*/  FMUL R43, R43, R153.reuse ;  /* 0x000000992b2b7220 */ /* 0x080fe20000400000 */
[----:B------:R-:W-:Y:S01]  /*7b90*/  ISETP.GT.AND P2, PT, R3, 0x8, P1 ;  /* 0x000000080300780c */ /* 0x000fe20000f44270 */
[-C--:B------:R-:W-:Y:S01]  /*7ba0*/  FMUL R44, R44, R153.reuse ;  /* 0x000000992c2c7220 */ /* 0x080fe20000400000 */
[----:B------:R-:W-:Y:S01]  /*7bb0*/  ISETP.GT.AND P1, PT, R0, 0x18, PT ;  /* 0x000000180000780c */ /* 0x000fe20003f24270 */
[----:B------:R-:W-:Y:S01]  /*7bc0*/  FMUL R45, R45, R153 ;  /* 0x000000992d2d7220 */ /* 0x000fe20000400000 */
[----:B------:R-:W-:Y:S01]  /*7bd0*/  F2FP.F16.F32.PACK_AB R33, RZ, R33 ;  /* 0x00000021ff21723e */ /* 0x000fe200000000ff */
[----:B------:R-:W-:Y:S01]  /*7be0*/  @P3 STG.E.U16 desc[UR36][R6.64+0x12], R31 ;  /* 0x0000121f06003986 */ /* 0x000fe2000c101524 */
[C---:B------:R-:W-:Y:S01]  /*7bf0*/  ISETP.GT.AND P3, PT, R3.reuse, 0x8, P0 ;  /* 0x000000080300780c */ /* 0x040fe20000764270 */
[-C--:B------:R-:W-:Y:S01]  /*7c00*/  FMUL R46, R46, R153.reuse ;  /* 0x000000992e2e7220 */ /* 0x080fe20000400000 */
[----:B------:R-:W-:Y:S01]  /*7c10*/  ISETP.GT.AND P0, PT, R0, 0x19, PT ;  /* 0x000000190000780c */ /* 0x000fe20003f04270 */
[----:B------:R-:W-:Y:S01]  /*7c20*/  @P4 STG.E.U16 desc[UR36][R4.64+0x20], R32 ;  /* 0x0000202004004986 */ /* 0x000fe2000c101524 */
[----:B------:R-:W-:Y:S01]  /*7c30*/  ISETP.GT.AND P4, PT, R3, RZ, P1 ;  /* 0x000000ff0300720c */ /* 0x000fe20000f84270 */
[-C--:B------:R-:W-:Y:S01]  /*7c40*/  FMUL R47, R47, R153.reuse ;  /* 0x000000992f2f7220 */ /* 0x080fe20000400000 */
[----:B------:R-:W-:Y:S01]  /*7c50*/  F2FP.F16.F32.PACK_AB R34, RZ, R34 ;  /* 0x00000022ff22723e */ /* 0x000fe200000000ff */
[----:B------:R-:W-:Y:S01]  /*7c60*/  @P5 STG.E.U16 desc[UR36][R4.64+0x22], R33 ;  /* 0x0000222104005986 */ /* 0x000fe2000c101524 */
[----:B------:R-:W-:Y:S01]  /*7c70*/  ISETP.GT.AND P5, PT, R3, RZ, P0 ;  /* 0x000000ff0300720c */ /* 0x000fe200007a4270 */
[----:B------:R-:W-:Y:S01]  /*7c80*/  FMUL R48, R48, R153 ;  /* 0x0000009930307220 */ /* 0x000fe20000400000 */
[----:B------:R-:W-:Y:S01]  /*7c90*/  F2FP.F16.F32.PACK_AB R35, RZ, R35 ;  /* 0x00000023ff23723e */ /* 0x000fe200000000ff */
[----:B------:R-:W-:Y:S01]  /*7ca0*/  @P2 STG.E.U16 desc[UR36][R6.64+0x20], R34 ;  /* 0x0000202206002986 */ /* 0x000fe2000c101524 */
[----:B------:R-:W-:Y:S01]  /*7cb0*/  F2FP.F16.F32.PACK_AB R36, RZ, R36 ;  /* 0x00000024ff24723e */ /* 0x000fe200000000ff */
[-C--:B------:R-:W-:Y:S01]  /*7cc0*/  FMUL R49, R49, R153.reuse ;  /* 0x0000009931317220 */ /* 0x080fe20000400000 */
[C---:B------:R-:W-:Y:S01]  /*7cd0*/  ISETP.GT.AND P2, PT, R3.reuse, 0x8, P1 ;  /* 0x000000080300780c */ /* 0x040fe20000f44270 */
[----:B------:R-:W-:Y:S01]  /*7ce0*/  @P3 STG.E.U16 desc[UR36][R6.64+0x22], R35 ;  /* 0x0000222306003986 */ /* 0x000fe2000c101524 */
[----:B------:R-:W-:Y:S01]  /*7cf0*/  ISETP.GT.AND P1, PT, R0, 0x20, PT ;  /* 0x000000200000780c */ /* 0x000fe20003f24270 */
[----:B------:R-:W-:Y:S01]  /*7d00*/  FMUL R50, R50, R153 ;  /* 0x0000009932327220 */ /* 0x000fe20000400000 */
[----:B------:R-:W-:Y:S01]  /*7d10*/  F2FP.F16.F32.PACK_AB R37, RZ, R37 ;  /* 0x00000025ff25723e */ /* 0x000fe200000000ff */
[----:B------:R-:W-:Y:S01]  /*7d20*/  @P4 STG.E.U16 desc[UR36][R4.64+0x30], R36 ;  /* 0x0000302404004986 */ /* 0x000fe2000c101524 */
[----:B------:R-:W-:Y:S01]  /*7d30*/  ISETP.GT.AND P3, PT, R3, 0x8, P0 ;  /* 0x000000080300780c */ /* 0x000fe20000764270 */
[-C--:B------:R-:W-:Y:S01]  /*7d40*/  FMUL R51, R51, R153.reuse ;  /* 0x0000009933337220 */ /* 0x080fe20000400000 */
[----:B------:R-:W-:Y:S01]  /*7d50*/  ISETP.GT.AND P0, PT, R0, 0x21, PT ;  /* 0x000000210000780c */ /* 0x000fe20003f04270 */
[----:B------:R-:W-:Y:S01]  /*7d60*/  @P5 STG.E.U16 desc[UR36][R4.64+0x32], R37 ;  /* 0x0000322504005986 */ /* 0x000fe2000c101524 */
[----:B------:R-:W-:Y:S01]  /*7d70*/  ISETP.GT.AND P4, PT, R3, RZ, P1 ;  /* 0x000000ff0300720c */ /* 0x000fe20000f84270 */
[-C--:B------:R-:W-:Y:S01]  /*7d80*/  FMUL R52, R52, R153.reuse ;  /* 0x0000009934347220 */ /* 0x080fe20000400000 */
[----:B------:R-:W-:Y:S01]  /*7d90*/  F2FP.F16.F32.PACK_AB R38, RZ, R38 ;  /* 0x00000026ff26723e */ /* 0x000fe200000000ff */
[-C--:B------:R-:W-:Y:S01]  /*7da0*/  FMUL R53, R53, R153.reuse ;  /* 0x0000009935357220 */ /* 0x080fe20000400000 */
        /* <DEDUP_REMOVED lines=325> */
[----:B------:R-:W-:Y:S01]  /*9200*/  FMUL R151, R151, R153 ;  /* 0x0000009997977220 */ /* 0x000fe20000400000 */
[----:B------:R-:W-:Y:S01]  /*9210*/  ISETP.GT.AND P2, PT, R3, 0x8, P1 ;  /* 0x000000080300780c */ /* 0x000fe20000f44270 */
[----:B------:R-:W-:Y:S01]  /*9220*/  @P3 STG.E.U16 desc[UR36][R6.64+0x132], R103 ;  /* 0x0001326706003986 */ /* 0x000fe2000c101524 */
[----:B------:R-:W-:-:S02]  /*9230*/  ISETP.GT.AND P1, PT, R0, 0xa8, PT ;  /* 0x000000a80000780c */ /* 0x000fc40003f24270 */
[----:B------:R-:W-:Y:S01]  /*9240*/  F2FP.F16.F32.PACK_AB R105, RZ, R105 ;  /* 0x00000069ff69723e */ /* 0x000fe200000000ff */
[----:B------:R-:W-:Y:S01]  /*9250*/  @P4 STG.E.U16 desc[UR36][R4.64+0x140], R104 ;  /* 0x0001406804004986 */ /* 0x000fe2000c101524 */
[C---:B------:R-:W-:Y:S02]  /*9260*/  ISETP.GT.AND P3, PT, R3.reuse, 0x8, P0 ;  /* 0x000000080300780c */ /* 0x040fe40000764270 */
[----:B------:R-:W-:Y:S01]  /*9270*/  ISETP.GT.AND P0, PT, R0, 0xa9, PT ;  /* 0x000000a90000780c */ /* 0x000fe20003f04270 */
[----:B------:R-:W-:Y:S01]  /*9280*/  @P5 STG.E.U16 desc[UR36][R4.64+0x142], R105 ;  /* 0x0001426904005986 */ /* 0x000fe2000c101524 */
[C---:B------:R-:W-:Y:S02]  /*9290*/  ISETP.GT.AND P4, PT, R3.reuse, RZ, P1 ;  /* 0x000000ff0300720c */ /* 0x040fe40000f84270 */
[----:B------:R-:W-:Y:S02]  /*92a0*/  F2FP.F16.F32.PACK_AB R106, RZ, R106 ;  /* 0x0000006aff6a723e */ /* 0x000fe400000000ff */
[----:B------:R-:W-:-:S02]  /*92b0*/  ISETP.GT.AND P5, PT, R3, RZ, P0 ;  /* 0x000000ff0300720c */ /* 0x000fc400007a4270 */
[----:B------:R-:W-:Y:S01]  /*92c0*/  F2FP.F16.F32.PACK_AB R107, RZ, R107 ;  /* 0x0000006bff6b723e */ /* 0x000fe200000000ff */
[----:B------:R-:W-:Y:S01]  /*92d0*/  @P2 STG.E.U16 desc[UR36][R6.64+0x140], R106 ;  /* 0x0001406a06002986 */ /* 0x000fe2000c101524 */
[----:B------:R-:W-:Y:S02]  /*92e0*/  F2FP.F16.F32.PACK_AB R108, RZ, R108 ;  /* 0x0000006cff6c723e */ /* 0x000fe400000000ff */
[C---:B------:R-:W-:Y:S01]  /*92f0*/  ISETP.GT.AND P2, PT, R3.reuse, 0x8, P1 ;  /* 0x000000080300780c */ /* 0x040fe20000f44270 */
[----:B------:R-:W-:Y:S01]  /*9300*/  @P3 STG.E.U16 desc[UR36][R6.64+0x142], R107 ;  /* 0x0001426b06003986 */ /* 0x000fe2000c101524 */
[----:B------:R-:W-:Y:S02]  /*9310*/  ISETP.GT.AND P1, PT, R0, 0xb0, PT ;  /* 0x000000b00000780c */ /* 0x000fe40003f24270 */
[----:B------:R-:W-:Y:S01]  /*9320*/  F2FP.F16.F32.PACK_AB R109, RZ, R109 ;  /* 0x0000006dff6d723e */ /* 0x000fe200000000ff */
[----:B------:R-:W-:Y:S01]  /*9330*/  @P4 STG.E.U16 desc[UR36][R4.64+0x150], R108 ;  /* 0x0001506c04004986 */ /* 0x000fe2000c101524 */
[----:B------:R-:W-:-:S02]  /*9340*/  ISETP.GT.AND P3, PT, R3, 0x8, P0 ;  /* 0x000000080300780c */ /* 0x000fc40000764270 */
[----:B------:R-:W-:Y:S01]  /*9350*/  ISETP.GT.AND P0, PT, R0, 0xb1, PT ;  /* 0x000000b10000780c */ /* 0x000fe20003f04270 */
[----:B------:R-:W-:Y:S01]  /*9360*/  @P5 STG.E.U16 desc[UR36][R4.64+0x152], R109 ;  /* 0x0001526d04005986 */ /* 0x000fe2000c101524 */
[C---:B------:R-:W-:Y:S02]  /*9370*/  ISETP.GT.AND P4, PT, R3.reuse, RZ, P1 ;  /* 0x000000ff0300720c */ /* 0x040fe40000f84270 */
[----:B------:R-:W-:Y:S02]  /*9380*/  F2FP.F16.F32.PACK_AB R110, RZ, R110 ;  /* 0x0000006eff6e723e */ /* 0x000fe400000000ff */
[----:B------:R-:W-:Y:S02]  /*9390*/  ISETP.GT.AND P5, PT, R3, RZ, P0 ;  /* 0x000000ff0300720c */ /* 0x000fe400007a4270 */
[----:B------:R-:W-:Y:S01]  /*93a0*/  F2FP.F16.F32.PACK_AB R111, RZ, R111 ;  /* 0x0000006fff6f723e */ /* 0x000fe200000000ff */
[----:B------:R-:W-:Y:S01]  /*93b0*/  @P2 STG.E.U16 desc[UR36][R6.64+0x150], R110 ;  /* 0x0001506e06002986 */ /* 0x000fe2000c101524 */
[----:B------:R-:W-:-:S02]  /*93c0*/  F2FP.F16.F32.PACK_AB R112, RZ, R112 ;  /* 0x00000070ff70723e */ /* 0x000fc400000000ff */
[C---:B------:R-:W-:Y:S01]  /*93d0*/  ISETP.GT.AND P2, PT, R3.reuse, 0x8, P1 ;  /* 0x000000080300780c */ /* 0x040fe20000f44270 */
[----:B------:R-:W-:Y:S01]  /*93e0*/  @P3 STG.E.U16 desc[UR36][R6.64+0x152], R111 ;  /* 0x0001526f06003986 */ /* 0x000fe2000c101524 */
[C---:B------:R-:W-:Y:S02]  /*93f0*/  ISETP.GT.AND P1, PT, R0.reuse, 0xb8, PT ;  /* 0x000000b80000780c */ /* 0x040fe40003f24270 */
[----:B------:R-:W-:Y:S01]  /*9400*/  F2FP.F16.F32.PACK_AB R113, RZ, R113 ;  /* 0x00000071ff71723e */ /* 0x000fe200000000ff */
[----:B------:R-:W-:Y:S01]  /*9410*/  @P4 STG.E.U16 desc[UR36][R4.64+0x160], R112 ;  /* 0x0001607004004986 */ /* 0x000fe2000c101524 */
[C---:B------:R-:W-:Y:S02]  /*9420*/  ISETP.GT.AND P3, PT, R3.reuse, 0x8, P0 ;  /* 0x000000080300780c */ /* 0x040fe40000764270 */
[----:B------:R-:W-:Y:S01]  /*9430*/  ISETP.GT.AND P0, PT, R0, 0xb9, PT ;  /* 0x000000b90000780c */ /* 0x000fe20003f04270 */
[----:B------:R-:W-:Y:S01]  /*9440*/  @P5 STG.E.U16 desc[UR36][R4.64+0x162], R113 ;  /* 0x0001627104005986 */ /* 0x000fe2000c101524 */
[----:B------:R-:W-:-:S02]  /*9450*/  ISETP.GT.AND P4, PT, R3, RZ, P1 ;  /* 0x000000ff0300720c */ /* 0x000fc40000f84270 */
[----:B------:R-:W-:Y:S02]  /*9460*/  F2FP.F16.F32.PACK_AB R114, RZ, R114 ;  /* 0x00000072ff72723e */ /* 0x000fe400000000ff */
[C---:B------:R-:W-:Y:S02]  /*9470*/  ISETP.GT.AND P5, PT, R3.reuse, RZ, P0 ;  /* 0x000000ff0300720c */ /* 0x040fe400007a4270 */
[----:B------:R-:W-:Y:S01]  /*9480*/  F2FP.F16.F32.PACK_AB R115, RZ, R115 ;  /* 0x00000073ff73723e */ /* 0x000fe200000000ff */
[----:B------:R-:W-:Y:S01]  /*9490*/  @P2 STG.E.U16 desc[UR36][R6.64+0x160], R114 ;  /* 0x0001607206002986 */ /* 0x000fe2000c101524 */
[----:B------:R-:W-:Y:S02]  /*94a0*/  F2FP.F16.F32.PACK_AB R116, RZ, R116 ;  /* 0x00000074ff74723e */ /* 0x000fe400000000ff */
        /* <DEDUP_REMOVED lines=65> */
[----:B------:R-:W-:Y:S02]  /*98c0*/  ISETP.GT.AND P5, PT, R3, RZ, P0 ;  /* 0x000000ff0300720c */ /* 0x000fe400007a4270 */
[----:B------:R-:W-:Y:S02]  /*98d0*/  F2FP.F16.F32.PACK_AB R134, RZ, R134 ;  /* 0x00000086ff86723e */ /* 0x000fe400000000ff */
[----:B------:R-:W-:Y:S02]  /*98e0*/  F2FP.F16.F32.PACK_AB R135, RZ, R135 ;  /* 0x00000087ff87723e */ /* 0x000fe400000000ff */
[----:B------:R-:W-:Y:S01]  /*98f0*/  F2FP.F16.F32.PACK_AB R136, RZ, R136 ;  /* 0x00000088ff88723e */ /* 0x000fe200000000ff */
[----:B------:R-:W-:Y:S01]  /*9900*/  @P2 STG.E.U16 desc[UR36][R6.64+0x1b0], R134 ;  /* 0x0001b08606002986 */ /* 0x000fe2000c101524 */
[----:B------:R-:W-:-:S02]  /*9910*/  F2FP.F16.F32.PACK_AB R137, RZ, R137 ;  /* 0x00000089ff89723e */ /* 0x000fc400000000ff */
[C---:B------:R-:W-:Y:S01]  /*9920*/  ISETP.GT.AND P1, PT, R3.reuse, 0x8, P1 ;  /* 0x000000080300780c */ /* 0x040fe20000f24270 */
[----:B------:R-:W-:Y:S01]  /*9930*/  @P3 STG.E.U16 desc[UR36][R6.64+0x1b2], R135 ;  /* 0x0001b28706003986 */ /* 0x000fe2000c101524 */
[C---:B------:R-:W-:Y:S02]  /*9940*/  ISETP.GT.AND P2, PT, R3.reuse, 0x8, P0 ;  /* 0x000000080300780c */ /* 0x040fe40000744270 */
[C---:B------:R-:W-:Y:S01]  /*9950*/  ISETP.GT.AND P0, PT, R0.reuse, 0xe9, PT ;  /* 0x000000e90000780c */ /* 0x040fe20003f04270 */
[----:B------:R-:W-:Y:S01]  /*9960*/  @P4 STG.E.U16 desc[UR36][R4.64+0x1c0], R136 ;  /* 0x0001c08804004986 */ /* 0x000fe2000c101524 */
[----:B------:R-:W-:Y:S02]  /*9970*/  ISETP.GT.AND P4, PT, R0, 0xe8, PT ;  /* 0x000000e80000780c */ /* 0x000fe40003f84270 */
[----:B------:R-:W-:Y:S01]  /*9980*/  F2FP.F16.F32.PACK_AB R138, RZ, R138 ;  /* 0x0000008aff8a723e */ /* 0x000fe200000000ff */
[----:B------:R-:W-:Y:S01]  /*9990*/  @P5 STG.E.U16 desc[UR36][R4.64+0x1c2], R137 ;  /* 0x0001c28904005986 */ /* 0x000fe2000c101524 */
[----:B------:R-:W-:-:S02]  /*99a0*/  ISETP.GT.AND P5, PT, R3, RZ, P4 ;  /* 0x000000ff0300720c */ /* 0x000fc400027a4270 */
[----:B------:R-:W-:Y:S01]  /*99b0*/  F2FP.F16.F32.PACK_AB R139, RZ, R139 ;  /* 0x0000008bff8b723e */ /* 0x000fe200000000ff */
[----:B------:R-:W-:Y:S01]  /*99c0*/  @P1 STG.E.U16 desc[UR36][R6.64+0x1c0], R138 ;  /* 0x0001c08a06001986 */ /* 0x000fe2000c101524 */
[----:B------:R-:W-:Y:S02]  /*99d0*/  F2FP.F16.F32.PACK_AB R140, RZ, R140 ;  /* 0x0000008cff8c723e */ /* 0x000fe400000000ff */
[C---:B------:R-:W-:Y:S01]  /*99e0*/  ISETP.GT.AND P3, PT, R3.reuse, RZ, P0 ;  /* 0x000000ff0300720c */ /* 0x040fe20000764270 */
[----:B------:R-:W-:Y:S01]  /*99f0*/  @P2 STG.E.U16 desc[UR36][R6.64+0x1c2], R139 ;  /* 0x0001c28b06002986 */ /* 0x000fe2000c101524 */
[C---:B------:R-:W-:Y:S02]  /*9a00*/  ISETP.GT.AND P4, PT, R3.reuse, 0x8, P4 ;  /* 0x000000080300780c */ /* 0x040fe40002784270 */
[----:B------:R-:W-:Y:S02]  /*9a10*/  F2FP.F16.F32.PACK_AB R141, RZ, R141 ;  /* 0x0000008dff8d723e */ /* 0x000fe400000000ff */
[----:B------:R-:W-:Y:S01]  /*9a20*/  F2FP.F16.F32.PACK_AB R142, RZ, R142 ;  /* 0x0000008eff8e723e */ /* 0x000fe200000000ff */
[----:B------:R-:W-:Y:S01]  /*9a30*/  @P5 STG.E.U16 desc[UR36][R4.64+0x1d0], R140 ;  /* 0x0001d08c04005986 */ /* 0x000fe2000c101524 */
[----:B------:R-:W-:-:S02]  /*9a40*/  ISETP.GT.AND P5, PT, R3, 0x8, P0 ;  /* 0x000000080300780c */ /* 0x000fc400007a4270 */
[----:B------:R-:W-:Y:S02]  /*9a50*/  F2FP.F16.F32.PACK_AB R143, RZ, R143 ;  /* 0x0000008fff8f723e */ /* 0x000fe400000000ff */
[C---:B------:R-:W-:Y:S01]  /*9a60*/  ISETP.GT.AND P0, PT, R0.reuse, 0xf1, PT ;  /* 0x000000f10000780c */ /* 0x040fe20003f04270 */
[----:B------:R-:W-:Y:S01]  /*9a70*/  @P3 STG.E.U16 desc[UR36][R4.64+0x1d2], R141 ;  /* 0x0001d28d04003986 */ /* 0x000fe2000c101524 */
[----:B------:R-:W-:Y:S02]  /*9a80*/  ISETP.GT.AND P3, PT, R0, 0xf0, PT ;  /* 0x000000f00000780c */ /* 0x000fe40003f64270 */
[----:B------:R-:W-:Y:S01]  /*9a90*/  F2FP.F16.F32.PACK_AB R144, RZ, R144 ;  /* 0x00000090ff90723e */ /* 0x000fe200000000ff */
[----:B------:R-:W-:Y:S01]  /*9aa0*/  @P4 STG.E.U16 desc[UR36][R6.64+0x1d0], R142 ;  /* 0x0001d08e06004986 */ /* 0x000fe2000c101524 */
[C---:B------:R-:W-:Y:S02]  /*9ab0*/  ISETP.GT.AND P4, PT, R3.reuse, RZ, P3 ;  /* 0x000000ff0300720c */ /* 0x040fe40001f84270 */
[C---:B------:R-:W-:Y:S01]  /*9ac0*/  ISETP.GT.AND P3, PT, R3.reuse, 0x8, P3 ;  /* 0x000000080300780c */ /* 0x040fe20001f64270 */
[----:B------:R-:W-:Y:S01]  /*9ad0*/  @P5 STG.E.U16 desc[UR36][R6.64+0x1d2], R143 ;  /* 0x0001d28f06005986 */ /* 0x000fe2000c101524 */
[----:B------:R-:W-:-:S02]  /*9ae0*/  ISETP.GT.AND P5, PT, R3, RZ, P0 ;  /* 0x000000ff0300720c */ /* 0x000fc400007a4270 */
[----:B------:R-:W-:Y:S02]  /*9af0*/  F2FP.F16.F32.PACK_AB R145, RZ, R145 ;  /* 0x00000091ff91723e */ /* 0x000fe400000000ff */
[C---:B------:R-:W-:Y:S02]  /*9b00*/  ISETP.GT.AND P0, PT, R3.reuse, 0x8, P0 ;  /* 0x000000080300780c */ /* 0x040fe40000704270 */
[C---:B------:R-:W-:Y:S02]  /*9b10*/  ISETP.GT.AND P1, PT, R0.reuse, 0xf9, PT ;  /* 0x000000f90000780c */ /* 0x040fe40003f24270 */
[----:B------:R-:W-:Y:S01]  /*9b20*/  ISETP.GT.AND P2, PT, R0, 0xf8, PT ;  /* 0x000000f80000780c */ /* 0x000fe20003f44270 */
[----:B------:R-:W-:Y:S01]  /*9b30*/  @P4 STG.E.U16 desc[UR36][R4.64+0x1e0], R144 ;  /* 0x0001e09004004986 */ /* 0x000fe2000c101524 */
[C---:B------:R-:W-:Y:S01]  /*9b40*/  ISETP.GT.AND P4, PT, R3.reuse, RZ, P1 ;  /* 0x000000ff0300720c */ /* 0x040fe20000f84270 */
[----:B------:R-:W-:Y:S01]  /*9b50*/  @P3 IMAD.MOV.U32 R2, RZ, RZ, R6 ;  /* 0x000000ffff023224 */ /* 0x000fe200078e0006 */
[C---:B------:R-:W-:Y:S01]  /*9b60*/  ISETP.GT.AND P1, PT, R3.reuse, 0x8, P1 ;  /* 0x000000080300780c */ /* 0x040fe20000f24270 */
[----:B------:R-:W-:Y:S01]  /*9b70*/  @P5 STG.E.U16 desc[UR36][R4.64+0x1e2], R145 ;  /* 0x0001e29104005986 */ /* 0x000fe2000c101524 */
[----:B------:R-:W-:-:S02]  /*9b80*/  ISETP.GT.AND P5, PT, R3, RZ, P2 ;  /* 0x000000ff0300720c */ /* 0x000fc400017a4270 */
[----:B------:R-:W-:Y:S01]  /*9b90*/  ISETP.GT.AND P2, PT, R3, 0x8, P2 ;  /* 0x000000080300780c */ /* 0x000fe20001744270 */
[----:B------:R-:W-:Y:S01]  /*9ba0*/  @P3 IMAD.MOV.U32 R3, RZ, RZ, R7 ;  /* 0x000000ffff033224 */ /* 0x000fe200078e0007 */
[----:B------:R-:W-:Y:S02]  /*9bb0*/  F2FP.F16.F32.PACK_AB R146, RZ, R146 ;  /* 0x00000092ff92723e */ /* 0x000fe400000000ff */
[----:B------:R-:W-:Y:S02]  /*9bc0*/  F2FP.F16.F32.PACK_AB R147, RZ, R147 ;  /* 0x00000093ff93723e */ /* 0x000fe400000000ff */
[----:B------:R-:W-:Y:S01]  /*9bd0*/  F2FP.F16.F32.PACK_AB R148, RZ, R148 ;  /* 0x00000094ff94723e */ /* 0x000fe200000000ff */
[----:B------:R0:W-:Y:S01]  /*9be0*/  @P3 STG.E.U16 desc[UR36][R2.64+0x1e0], R146 ;  /* 0x0001e09202003986 */ /* 0x0001e2000c101524 */
[----:B------:R-:W-:Y:S02]  /*9bf0*/  F2FP.F16.F32.PACK_AB R149, RZ, R149 ;  /* 0x00000095ff95723e */ /* 0x000fe400000000ff */
[----:B------:R-:W-:-:S02]  /*9c00*/  F2FP.F16.F32.PACK_AB R150, RZ, R150 ;  /* 0x00000096ff96723e */ /* 0x000fc400000000ff */
[----:B------:R-:W-:Y:S01]  /*9c10*/  F2FP.F16.F32.PACK_AB R151, RZ, R151 ;  /* 0x00000097ff97723e */ /* 0x000fe200000000ff */
[----:B0-----:R-:W-:Y:S02]  /*9c20*/  @P0 IMAD.MOV.U32 R2, RZ, RZ, R6 ;  /* 0x000000ffff020224 */ /* 0x001fe400078e0006 */
[----:B------:R-:W-:-:S05]  /*9c30*/  @P0 IMAD.MOV.U32 R3, RZ, RZ, R7 ;  /* 0x000000ffff030224 */ /* 0x000fca00078e0007 */
[----:B------:R0:W-:Y:S02]  /*9c40*/  @P0 STG.E.U16 desc[UR36][R2.64+0x1e2], R147 ;  /* 0x0001e29302000986 */ /* 0x0001e4000c101524 */
[----:B0-----:R-:W-:Y:S02]  /*9c50*/  @P5 IMAD.MOV.U32 R2, RZ, RZ, R4 ;  /* 0x000000ffff025224 */ /* 0x001fe400078e0004 */
[----:B------:R-:W-:-:S05]  /*9c60*/  @P5 IMAD.MOV.U32 R3, RZ, RZ, R5 ;  /* 0x000000ffff035224 */ /* 0x000fca00078e0005 */
[----:B------:R0:W-:Y:S04]  /*9c70*/  @P5 STG.E.U16 desc[UR36][R2.64+0x1f0], R148 ;  /* 0x0001f09402005986 */ /* 0x0001e8000c101524 */
[----:B------:R1:W-:Y:S01]  /*9c80*/  @P4 STG.E.U16 desc[UR36][R4.64+0x1f2], R149 ;  /* 0x0001f29504004986 */ /* 0x0003e2000c101524 */
[----:B0-----:R-:W-:Y:S02]  /*9c90*/  @P2 IMAD.MOV.U32 R2, RZ, RZ, R6 ;  /* 0x000000ffff022224 */ /* 0x001fe400078e0006 */
[----:B------:R-:W-:-:S05]  /*9ca0*/  @P2 IMAD.MOV.U32 R3, RZ, RZ, R7 ;  /* 0x000000ffff032224 */ /* 0x000fca00078e0007 */
[----:B------:R1:W-:Y:S04]  /*9cb0*/  @P2 STG.E.U16 desc[UR36][R2.64+0x1f0], R150 ;  /* 0x0001f09602002986 */ /* 0x0003e8000c101524 */
[----:B------:R1:W-:Y:S02]  /*9cc0*/  @P1 STG.E.U16 desc[UR36][R6.64+0x1f2], R151 ;  /* 0x0001f29706001986 */ /* 0x0003e4000c101524 */
.L_x_286:
[----:B------:R-:W-:Y:S05]  /*9cd0*/  BSYNC B0 ;  /* 0x0000000000007941 */ /* 0x000fea0003800000 */
.L_x_32:
[----:B01----:R-:W2:Y:S01]  /*9ce0*/  LDL.64 R2, [R1] ;  /* 0x0000000001027983 */ /* 0x003ea20000100a00 */
[----:B------:R-:W-:Y:S01]  /*9cf0*/  ULDC.64 UR4, c[0x0][0x650] ;  /* 0x0001940000047ab9 */ /* 0x000fe20000000a00 */
[----:B------:R0:W-:Y:S01]  /*9d00*/  SYNCS.ARRIVE.TRANS64.A1T0 RZ, [R160+UR45], RZ ;  /* 0x000000ffa0ff79a7 */ /* 0x0001e2000810002d */
[----:B------:R-:W-:Y:S01]  /*9d10*/  PRMT R0, RZ, 0x7610, R0 ;  /* 0x00007610ff007816 */ /* 0x000fe20000000000 */
[----:B------:R-:W-:Y:S02]  /*9d20*/  IMAD.MOV.U32 R19, RZ, RZ, -0x1 ;  /* 0xffffffffff137424 */ /* 0x000fe400078e00ff */
[----:B-----5:R-:W-:Y:S01]  /*9d30*/  IMAD.MOV.U32 R22, RZ, RZ, -0x1 ;  /* 0xffffffffff167424 */ /* 0x020fe200078e00ff */
[----:B--2---:R-:W-:-:S04]  /*9d40*/  LEA R18, P0, R2, R18, 0x1 ;  /* 0x0000001202127211 */ /* 0x004fc800078008ff */
[----:B------:R-:W-:Y:S01]  /*9d50*/  LEA.HI.X R17, R2, R17, R23, 0x1, P0 ;  /* 0x0000001102117211 */ /* 0x000fe200000f0c17 */
[----:B------:R-:W-:Y:S01]  /*9d60*/  IMAD.MOV.U32 R2, RZ, RZ, -0x1 ;  /* 0xffffffffff027424 */ /* 0x000fe200078e00ff */
[----:B------:R-:W-:-:S04]  /*9d70*/  ISETP.GE.U32.AND P0, PT, R18, UR4, PT ;  /* 0x0000000412007c0c */ /* 0x000fc8000bf06070 */
[----:B------:R-:W-:-:S13]  /*9d80*/  ISETP.GE.U32.AND.EX P0, PT, R17, UR5, PT, P0 ;  /* 0x0000000511007c0c */ /* 0x000fda000bf06100 */
[----:B0-----:R-:W-:Y:S05]  /*9d90*/  @P0 BRA `(.L_x_287) ;  /* 0x0000000400700947 */ /* 0x001fea0003800000 */
[----:B------:R-:W0:Y:S01]  /*9da0*/  S2R R10, SR_CTAID.X ;  /* 0x00000000000a7919 */ /* 0x000e220000002500 */
[----:B---34-:R-:W1:Y:S01]  /*9db0*/  LDC.64 R8, c[0x0][0x628] ;  /* 0x00018a00ff087b82 */ /* 0x018e620000000a00 */
[----:B------:R-:W-:Y:S01]  /*9dc0*/  ULDC UR4, c[0x0][0x150] ;  /* 0x0000540000047ab9 */ /* 0x000fe20000000800 */
[----:B------:R-:W-:Y:S01]  /*9dd0*/  IMAD.MOV.U32 R6, RZ, RZ, R18 ;  /* 0x000000ffff067224 */ /* 0x000fe200078e0012 */
[----:B------:R-:W2:Y:S01]  /*9de0*/  S2R R20, SR_CTAID.Y ;  /* 0x0000000000147919 */ /* 0x000ea20000002600 */
[----:B------:R-:W-:-:S04]  /*9df0*/  IMAD.MOV.U32 R7, RZ, RZ, R17 ;  /* 0x000000ffff077224 */ /* 0x000fc800078e0011 */
[----:B------:R-:W3:Y:S08]  /*9e00*/  LDC R15, c[0x0][0x144] ;  /* 0x00005100ff0f7b82 */ /* 0x000ef00000000800 */
[----:B------:R-:W4:Y:S08]  /*9e10*/  LDC R0, c[0x0][0x630] ;  /* 0x00018c00ff007b82 */ /* 0x000f300000000800 */
[----:B------:R-:W2:Y:S01]  /*9e20*/  LDC.64 R12, c[0x0][0x620] ;  /* 0x00018800ff0c7b82 */ /* 0x000ea20000000a00 */
[----:B-1----:R-:W-:-:S04]  /*9e30*/  ISETP.NE.U32.AND P0, PT, R8, RZ, PT ;  /* 0x000000ff0800720c */ /* 0x002fc80003f05070 */
[----:B------:R-:W-:Y:S02]  /*9e40*/  ISETP.NE.AND.EX P0, PT, R9, RZ, PT, P0 ;  /* 0x000000ff0900720c */ /* 0x000fe40003f05300 */
[----:B0-----:R-:W-:-:S05]  /*9e50*/  I2FP.F32.U32 R2, R10 ;  /* 0x0000000a00027245 */ /* 0x001fca0000201000 */
[----:B------:R-:W-:-:S04]  /*9e60*/  FMUL R2, R2, UR4 ;  /* 0x0000000402027c20 */ /* 0x000fc80008400000 */
[----:B------:R0:W1:Y:S02]  /*9e70*/  F2I.U32.TRUNC.NTZ R14, R2 ;  /* 0x00000002000e7305 */ /* 0x000064000020f000 */
[----:B---34-:R-:W-:Y:S05]  /*9e80*/  @!P0 BRA `(.L_x_288) ;  /* 0x0000000000288947 */ /* 0x018fea0003800000 */
[----:B------:R-:W3:Y:S02]  /*9e90*/  LDC R3, c[0x0][0x634] ;  /* 0x00018d00ff037b82 */ /* 0x000ee40000000800 */
[----:B---3--:R-:W-:-:S05]  /*9ea0*/  IADD3 R7, P0, R18, R3, RZ ;  /* 0x0000000312077210 */ /* 0x008fca0007f1e0ff */
[----:B------:R-:W-:-:S04]  /*9eb0*/  IMAD.X R11, RZ, RZ, R17, P0 ;  /* 0x000000ffff0b7224 */ /* 0x000fc800000e0611 */
[----:B0-----:R-:W-:-:S04]  /*9ec0*/  IMAD.WIDE.U32 R2, R11, R8, RZ ;  /* 0x000000080b027225 */ /* 0x001fc800078e00ff */
[----:B------:R-:W-:-:S04]  /*9ed0*/  IMAD.WIDE.U32 R4, P0, R7, R9, R2 ;  /* 0x0000000907047225 */ /* 0x000fc80007800002 */
[----:B------:R-:W-:-:S04]  /*9ee0*/  IMAD.WIDE.U32 R2, R7, R8, RZ ;  /* 0x0000000807027225 */ /* 0x000fc800078e00ff */
[----:B------:R-:W-:Y:S01]  /*9ef0*/  IMAD.X R7, RZ, RZ, RZ, P0 ;  /* 0x000000ffff077224 */ /* 0x000fe200000e06ff */
[----:B------:R-:W-:Y:S01]  /*9f00*/  IADD3 RZ, P0, R3, R4, RZ ;  /* 0x0000000403ff7210 */ /* 0x000fe20007f1e0ff */
[----:B------:R-:W-:-:S04]  /*9f10*/  IMAD.MOV.U32 R6, RZ, RZ, R5 ;  /* 0x000000ffff067224 */ /* 0x000fc800078e0005 */
[----:B------:R-:W-:-:S08]  /*9f20*/  IMAD.WIDE.U32.X R6, R11, R9, R6, P0 ;  /* 0x000000090b067225 */ /* 0x000fd000000e0406 */
.L_x_288:
[----:B------:R-:W3:Y:S01]  /*9f30*/  LDC.64 R26, c[0x0][0x640] ;  /* 0x00019000ff1a7b82 */ /* 0x000ee20000000a00 */
[-C--:B------:R-:W-:Y:S01]  /*9f40*/  SHF.R.U64 R11, R6, R0.reuse, R7 ;  /* 0x00000000060b7219 */ /* 0x080fe20000001207 */
[----:B------:R-:W-:Y:S01]  /*9f50*/  IMAD.MOV.U32 R19, RZ, RZ, R17 ;  /* 0x000000ffff137224 */ /* 0x000fe200078e0011 */
[----:B------:R-:W-:Y:S01]  /*9f60*/  SHF.R.U32.HI R0, RZ, R0, R7 ;  /* 0x00000000ff007219 */ /* 0x000fe20000011607 */
[----:B-1----:R-:W-:Y:S01]  /*9f70*/  IMAD.MOV R14, RZ, RZ, -R14 ;  /* 0x000000ffff0e7224 */ /* 0x002fe200078e0a0e */
[----:B------:R-:W-:Y:S01]  /*9f80*/  IADD3 R5, P0, RZ, -R11, RZ ;  /* 0x8000000bff057210 */ /* 0x000fe20007f1e0ff */
[----:B------:R-:W-:Y:S01]  /*9f90*/  ULDC UR4, c[0x0][0x154] ;  /* 0x0000550000047ab9 */ /* 0x000fe20000000800 */
[----:B------:R-:W-:Y:S01]  /*9fa0*/  IMAD.MOV.U32 R7, RZ, RZ, 0x1 ;  /* 0x00000001ff077424 */ /* 0x000fe200078e00ff */
[----:B------:R-:W1:Y:S01]  /*9fb0*/  LDC R4, c[0x0][0x618] ;  /* 0x00018600ff047b82 */ /* 0x000e620000000800 */
[----:B------:R-:W-:Y:S02]  /*9fc0*/  IMAD R22, R15, R14, R10 ;  /* 0x0000000e0f167224 */ /* 0x000fe400078e020a */
[----:B------:R-:W-:-:S04]  /*9fd0*/  IMAD.X R3, RZ, RZ, ~R0, P0 ;  /* 0x000000ffff037224 */ /* 0x000fc800000e0e00 */
[-C--:B--2---:R-:W-:Y:S01]  /*9fe0*/  IMAD R0, R3, R12.reuse, RZ ;  /* 0x0000000c03007224 */ /* 0x084fe200078e02ff */
[----:B------:R-:W2:Y:S01]  /*9ff0*/  LDC R6, c[0x0][0x608] ;  /* 0x00018200ff067b82 */ /* 0x000ea20000000800 */
[----:B0-----:R-:W-:-:S04]  /*a000*/  IMAD.WIDE.U32 R2, R5, R12, R18 ;  /* 0x0000000c05027225 */ /* 0x001fc800078e0012 */
[----:B------:R-:W-:Y:S01]  /*a010*/  IMAD R5, R5, R13, R0 ;  /* 0x0000000d05057224 */ /* 0x000fe200078e0200 */
[----:B------:R-:W-:Y:S02]  /*a020*/  I2FP.F32.U32 R0, R20 ;  /* 0x0000001400007245 */ /* 0x000fe40000201000 */
[----:B------:R-:W0:Y:S01]  /*a030*/  LDC R24, c[0x0][0x658] ;  /* 0x00019600ff187b82 */ /* 0x000e220000000800 */
[----:B------:R-:W-:Y:S01]  /*a040*/  IMAD.IADD R3, R3, 0x1, R5 ;  /* 0x0000000103037824 */ /* 0x000fe200078e0205 */
[----:B---3--:R-:W-:Y:S01]  /*a050*/  ISETP.NE.U32.AND P0, PT, R26, RZ, PT ;  /* 0x000000ff1a00720c */ /* 0x008fe20003f05070 */
[----:B------:R-:W-:Y:S01]  /*a060*/  FMUL R0, R0, UR4 ;  /* 0x0000000400007c20 */ /* 0x000fe20008400000 */
[----:B------:R-:W-:Y:S02]  /*a070*/  IMAD.MOV.U32 R5, RZ, RZ, -0x1 ;  /* 0xffffffffff057424 */ /* 0x000fe400078e00ff */
[----:B------:R-:W-:Y:S01]  /*a080*/  ISETP.NE.AND.EX P0, PT, R27, RZ, PT, P0 ;  /* 0x000000ff1b00720c */ /* 0x000fe20003f05300 */
[----:B------:R3:W4:Y:S01]  /*a090*/  F2I.U32.TRUNC.NTZ R12, R0 ;  /* 0x00000000000c7305 */ /* 0x000722000020f000 */
[----:B------:R-:W3:Y:S01]  /*a0a0*/  LDC R15, c[0x0][0x148] ;  /* 0x00005200ff0f7b82 */ /* 0x000ee20000000800 */
[----:B-1----:R-:W-:-:S02]  /*a0b0*/  SHF.R.U64 R10, R2, R4, R3 ;  /* 0x00000004020a7219 */ /* 0x002fc40000001203 */
[----:B------:R-:W-:-:S05]  /*a0c0*/  SHF.R.U32.HI R3, RZ, R4, R3 ;  /* 0x00000004ff037219 */ /* 0x000fca0000011603 */
[----:B------:R-:W1:Y:S01]  /*a0d0*/  LDC R14, c[0x0][0x600] ;  /* 0x00018000ff0e7b82 */ /* 0x000e620000000800 */
[-CC-:B--2---:R-:W-:Y:S02]  /*a0e0*/  SHF.R.U64 R8, R10, R6.reuse, R3.reuse ;  /* 0x000000060a087219 */ /* 0x184fe40000001203 */
[----:B------:R-:W-:-:S05]  /*a0f0*/  SHF.R.U32.HI R3, RZ, R6, R3 ;  /* 0x00000006ff037219 */ /* 0x000fca0000011603 */
[----:B------:R-:W2:Y:S01]  /*a100*/  LDC R21, c[0x0][0x648] ;  /* 0x00019200ff157b82 */ /* 0x000ea20000000800 */
[-CC-:B0-----:R-:W-:Y:S02]  /*a110*/  SHF.R.U64 R13, R8, R24.reuse, R3.reuse ;  /* 0x00000018080d7219 */ /* 0x181fe40000001203 */
[-C--:B------:R-:W-:Y:S02]  /*a120*/  SHF.L.U32 R5, R5, R24.reuse, RZ ;  /* 0x0000001805057219 */ /* 0x080fe400000006ff */
[-C--:B------:R-:W-:Y:S01]  /*a130*/  SHF.R.U32.HI R3, RZ, R24.reuse, R3 ;  /* 0x00000018ff037219 */ /* 0x080fe20000011603 */
[----:B------:R-:W-:Y:S01]  /*a140*/  IMAD.MOV.U32 R2, RZ, RZ, R13 ;  /* 0x000000ffff027224 */ /* 0x000fe200078e000d */
[----:B------:R-:W-:Y:S01]  /*a150*/  SHF.L.U32 R24, R7, R24, RZ ;  /* 0x0000001807187219 */ /* 0x000fe200000006ff */
[----:B------:R-:W0:Y:S01]  /*a160*/  LDC R25, c[0x0][0x638] ;  /* 0x00018e00ff197b82 */ /* 0x000e220000000800 */
[----:B------:R-:W-:-:S07]  /*a170*/  LOP3.LUT R19, RZ, R5, RZ, 0x33, !PT ;  /* 0x00000005ff137212 */ /* 0x000fce00078e33ff */
[----:B------:R-:W0:Y:S01]  /*a180*/  LDC R28, c[0x0][0x610] ;  /* 0x00018400ff1c7b82 */ /* 0x000e220000000800 */
[----:B----4-:R-:W-:Y:S05]  /*a190*/  @!P0 BRA `(.L_x_289) ;  /* 0x0000000000288947 */ /* 0x010fea0003800000 */
[----:B---3--:R-:W3:Y:S02]  /*a1a0*/  LDC R0, c[0x0][0x64c] ;  /* 0x00019300ff007b82 */ /* 0x008ee40000000800 */
[----:B---3--:R-:W-:-:S05]  /*a1b0*/  IADD3 R7, P0, R13, R0, RZ ;  /* 0x000000000d077210 */ /* 0x008fca0007f1e0ff */
        /* <DEDUP_REMOVED lines=8> */
.L_x_289:
[----:B------:R-:W4:Y:S01]  /*a240*/  LDC R4, c[0x0][0x65c] ;  /* 0x00019700ff047b82 */ /* 0x000f220000000800 */
[----:B--23--:R-:W-:Y:S01]  /*a250*/  SHF.R.U64 R0, R2, R21, R3 ;  /* 0x0000001502007219 */ /* 0x00cfe20000001203 */
[----:B-1----:R-:W-:Y:S01]  /*a260*/  VIADD R3, R14, 0xffffffff ;  /* 0xffffffff0e037836 */ /* 0x002fe20000000000 */
[----:B------:R-:W-:Y:S01]  /*a270*/  LOP3.LUT R19, R8, R19, RZ, 0xc0, !PT ;  /* 0x0000001308137212 */ /* 0x000fe200078ec0ff */
[----:B------:R-:W-:Y:S02]  /*a280*/  IMAD.MOV R12, RZ, RZ, -R12 ;  /* 0x000000ffff0c7224 */ /* 0x000fe400078e0a0c */
[----:B------:R-:W-:Y:S01]  /*a290*/  IMAD.MOV R2, RZ, RZ, -R0 ;  /* 0x000000ffff027224 */ /* 0x000fe200078e0a00 */
[----:B------:R-:W-:Y:S01]  /*a2a0*/  LOP3.LUT R3, R10, R3, RZ, 0xc0, !PT ;  /* 0x000000030a037212 */ /* 0x000fe200078ec0ff */
[----:B------:R-:W-:Y:S02]  /*a2b0*/  IMAD R19, R24, R0, R19 ;  /* 0x0000000018137224 */ /* 0x000fe400078e0213 */
[----:B0-----:R-:W-:-:S04]  /*a2c0*/  IMAD R0, R2, R25, R13 ;  /* 0x0000001902007224 */ /* 0x001fc800078e020d */
[----:B------:R-:W-:Y:S01]  /*a2d0*/  IMAD R2, R0, R14, R3 ;  /* 0x0000000e00027224 */ /* 0x000fe200078e0203 */
[----:B----4-:R-:W-:Y:S01]  /*a2e0*/  ISETP.NE.AND P0, PT, R4, 0x1, PT ;  /* 0x000000010400780c */ /* 0x010fe20003f05270 */
[----:B------:R-:W-:-:S05]  /*a2f0*/  IMAD.MOV.U32 R4, RZ, RZ, 0x1 ;  /* 0x00000001ff047424 */ /* 0x000fca00078e00ff */
[----:B------:R-:W-:-:S07]  /*a300*/  PRMT R0, R4, 0x7610, R0 ;  /* 0x0000761004007816 */ /* 0x000fce0000000000 */
[----:B------:R-:W-:-:S04]  /*a310*/  @P0 IMAD R22, R15, R12, R20 ;  /* 0x0000000c0f160224 */ /* 0x000fc800078e0214 */
[----:B------:R-:W-:-:S05]  /*a320*/  IMAD R19, R19, R28, R22 ;  /* 0x0000001c13137224 */ /* 0x000fca00078e0216 */
[----:B------:R-:W-:Y:S02]  /*a330*/  SEL R22, R2, R19, !P0 ;  /* 0x0000001302167207 */ /* 0x000fe40004000000 */
[----:B------:R-:W-:Y:S01]  /*a340*/  SEL R19, R19, R2, !P0 ;  /* 0x0000000213137207 */ /* 0x000fe20004000000 */
[----:B------:R-:W-:-:S07]  /*a350*/  IMAD.MOV.U32 R2, RZ, RZ, R11 ;  /* 0x000000ffff027224 */ /* 0x000fce00078e000b */
.L_x_287:
[----:B------:R-:W-:Y:S02]  /*a360*/  LOP3.LUT P0, RZ, R0, 0xff, RZ, 0xc0, !PT ;  /* 0x000000ff00ff7812 */ /* 0x000fe4000780c0ff */
[----:B------:R-:W-:-:S11]  /*a370*/  LOP3.LUT R173, R173, 0x1, RZ, 0x3c, !PT ;  /* 0x00000001adad7812 */ /* 0x000fd600078e3cff */
[----:B------:R-:W-:Y:S05]  /*a380*/  @P0 BRA `(.L_x_290) ;  /* 0xffffff7000300947 */ /* 0x000fea000383ffff */
[----:B------:R-:W-:Y:S05]  /*a390*/  EXIT ;  /* 0x000000000000794d */ /* 0x000fea0003800000 */
.L_x_13:
[----:B------:R-:W-:-:S08]  /*a3a0*/  ISETP.NE.AND P0, PT, R0, RZ, PT ;  /* 0x000000ff0000720c */ /* 0x000fd00003f05270 */
[----:B0-----:R-:W0:-:S00]  /*a3b0*/  USETMAXREG.DEALLOC.CTAPOOL 0x28 ;  /* 0x00000028000079c8 */ /* 0x001e0000080e0500 */
[----:B------:R-:W-:Y:S05]  /*a3c0*/  @P0 EXIT ;  /* 0x000000000000094d */ /* 0x000fea0003800000 */
[----:B0-----:R-:W-:Y:S01]  /*a3d0*/  LOP3.LUT P0, RZ, R8, 0xff, RZ, 0xc0, !PT ;  /* 0x000000ff08ff7812 */ /* 0x001fe2000780c0ff */
[----:B------:R-:W-:Y:S02]  /*a3e0*/  IMAD.MOV.U32 R0, RZ, RZ, 0x1 ;  /* 0x00000001ff007424 */ /* 0x000fe400078e00ff */
[----:B------:R-:W-:-:S10]  /*a3f0*/  IMAD.MOV.U32 R7, RZ, RZ, RZ ;  /* 0x000000ffff077224 */ /* 0x000fd400078e00ff */
[----:B------:R-:W-:Y:S05]  /*a400*/  @!P0 BRA `(.L_x_291) ;  /* 0x0000000c001c8947 */ /* 0x000fea0003800000 */
[----:B------:R-:W-:Y:S01]  /*a410*/  LOP3.LUT P0, RZ, R4, 0x1f, RZ, 0xc0, !PT ;  /* 0x0000001f04ff7812 */ /* 0x000fe2000780c0ff */
[----:B------:R-:W-:Y:S01]  /*a420*/  ULDC UR5, c[0x0][0x658] ;  /* 0x0001960000057ab9 */ /* 0x000fe20000000800 */
[----:B------:R-:W-:Y:S01]  /*a430*/  UMOV UR6, 0xffffffff ;  /* 0xffffffff00067882 */ /* 0x000fe20000000000 */
[----:B------:R-:W-:Y:S01]  /*a440*/  BSSY B0, `(.L_x_291) ;  /* 0x00000c3000007945 */ /* 0x000fe20003800000 */
[----:B------:R-:W-:Y:S01]  /*a450*/  USHF.L.U32 UR6, UR6, UR5, URZ ;  /* 0x0000000506067299 */ /* 0x000fe2000800063f */
[C---:B------:R-:W-:Y:S01]  /*a460*/  ISETP.NE.AND P2, PT, R3.reuse, RZ, PT ;  /* 0x000000ff0300720c */ /* 0x040fe20003f45270 */
[----:B------:R-:W-:Y:S01]  /*a470*/  IMAD.MOV.U32 R8, RZ, RZ, 0x1 ;  /* 0x00000001ff087424 */ /* 0x000fe200078e00ff */
[----:B------:R-:W-:Y:S01]  /*a480*/  ISETP.NE.OR P0, PT, R3, RZ, !P0 ;  /* 0x000000ff0300720c */ /* 0x000fe20004705670 */
[----:B------:R-:W-:Y:S01]  /*a490*/  IMAD.MOV.U32 R0, RZ, RZ, 0x1 ;  /* 0x00000001ff007424 */ /* 0x000fe200078e00ff */
[----:B------:R-:W-:Y:S01]  /*a4a0*/  LOP3.LUT R6, R16, 0x2, RZ, 0xfc, !PT ;  /* 0x0000000210067812 */ /* 0x000fe200078efcff */
[----:B------:R-:W-:Y:S01]  /*a4b0*/  IMAD.MOV.U32 R7, RZ, RZ, RZ ;  /* 0x000000ffff077224 */ /* 0x000fe200078e00ff */
[----:B------:R-:W-:Y:S01]  /*a4c0*/  ULDC UR4, c[0x0][0x600] ;  /* 0x0001800000047ab9 */ /* 0x000fe20000000800 */
[----:B------:R-:W-:Y:S01]  /*a4d0*/  UMOV UR7, 0x1 ;  /* 0x0000000100077882 */ /* 0x000fe20000000000 */
[----:B------:R-:W-:-:S02]  /*a4e0*/  UIADD3 UR19, UR40, 0x1, URZ ;  /* 0x0000000128137890 */ /* 0x000fc4000fffe03f */
[----:B------:R-:W-:Y:S02]  /*a4f0*/  UIADD3 UR15, UR4, -0x1, URZ ;  /* 0xffffffff040f7890 */ /* 0x000fe4000fffe03f */
[----:B------:R-:W-:Y:S02]  /*a500*/  USHF.L.U32 UR17, UR7, UR5, URZ ;  /* 0x0000000507117299 */ /* 0x000fe4000800063f */
[----:B------:R-:W-:Y:S01]  /*a510*/  ULOP3.LUT UR16, URZ, UR6, URZ, 0x33, !UPT ;  /* 0x000000063f107292 */ /* 0x000fe2000f8e333f */
[----:B------:R-:W-:-:S11]  /*a520*/  ULDC.64 UR20, c[0x0][0x198] ;  /* 0x0000660000147ab9 */ /* 0x000fd60000000a00 */
.L_x_303:
[----:B------:R-:W-:-:S03]  /*a530*/  UMOV UR4, 0xffffffff ;  /* 0xffffffff00047882 */ /* 0x000fc60000000000 */
[----:B------:R-:W-:Y:S05]  /*a540*/  BRA.DIV UR4, `(.L_x_292) ;  /* 0x0000001204047947 */ /* 0x000fea000b800000 */
[----:B------:R-:W-:-:S13]  /*a550*/  ELECT P6, URZ, PT ;  /* 0x00000000003f782f */ /* 0x000fda00038c0000 */
.L_x_317:
[----:B------:R-:W0:Y:S01]  /*a560*/  LDC R3, c[0x0][0x28c] ;  /* 0x0000a300ff037b82 */ /* 0x000e220000000800 */
[----:B------:R-:W-:Y:S01]  /*a570*/  BSSY B1, `(.L_x_293) ;  /* 0x0000037000017945 */ /* 0x000fe20003800000 */
[----:B0-----:R-:W-:-:S13]  /*a580*/  ISETP.LT.OR P6, PT, R3, 0x1, !P6 ;  /* 0x000000010300780c */ /* 0x001fda00077c1670 */
[----:B------:R-:W-:Y:S05]  /*a590*/  @P6 BRA `(.L_x_294) ;  /* 0x0000000000d06947 */ /* 0x000fea0003800000 */
[----:B------:R-:W-:Y:S02]  /*a5a0*/  IMAD.SHL.U32 R22, R22, 0x100, RZ ;  /* 0x0000010016167824 */ /* 0x000fe400078e00ff */
[----:B------:R-:W-:Y:S02]  /*a5b0*/  IMAD.SHL.U32 R19, R19, 0x40, RZ ;  /* 0x0000004013137824 */ /* 0x000fe400078e00ff */
[----:B------:R-:W-:Y:S02]  /*a5c0*/  IMAD.MOV.U32 R12, RZ, RZ, RZ ;  /* 0x000000ffff0c7224 */ /* 0x000fe400078e00ff */
[----:B------:R-:W-:Y:S02]  /*a5d0*/  IMAD.U32 R13, RZ, RZ, UR19 ;  /* 0x00000013ff0d7e24 */ /* 0x000fe4000f8e00ff */
[----:B------:R-:W-:Y:S02]  /*a5e0*/  IMAD.MOV.U32 R3, RZ, RZ, R0 ;  /* 0x000000ffff037224 */ /* 0x000fe400078e0000 */
[----:B------:R-:W-:-:S07]  /*a5f0*/  IMAD.MOV.U32 R4, RZ, RZ, R7 ;  /* 0x000000ffff047224 */ /* 0x000fce00078e0007 */
.L_x_298:
[----:B------:R-:W0:Y:S01]  /*a600*/  S2R R10, SR_CgaCtaId ;  /* 0x00000000000a7919 */ /* 0x000e220000008800 */
[----:B------:R-:W-:Y:S01]  /*a610*/  MOV R5, 0x400 ;  /* 0x0000040000057802 */ /* 0x000fe20000000f00 */
[----:B------:R-:W1:Y:S03]  /*a620*/  @!P2 LDC R9, c[0x0][0x500] ;  /* 0x00014000ff09ab82 */ /* 0x000e660000000800 */
[----:B0-----:R-:W-:Y:S02]  /*a630*/  LEA R11, R10, R5, 0x18 ;  /* 0x000000050a0b7211 */ /* 0x001fe400078ec0ff */
[----:B------:R-:W-:-:S03]  /*a640*/  SHF.L.U32 R5, R3, 0x1f, RZ ;  /* 0x0000001f03057819 */ /* 0x000fc600000006ff */
[----:B------:R-:W-:-:S04]  /*a650*/  IMAD R10, R4, 0x8, R11 ;  /* 0x00000008040a7824 */ /* 0x000fc800078e020b */
[----:B------:R-:W0:Y:S02]  /*a660*/  SYNCS.PHASECHK.TRANS64.TRYWAIT P1, [R10+URZ+0x28], R5 ;  /* 0x000028050a0075a7 */ /* 0x000e24000802017f */
[----:B01----:R-:W-:Y:S05]  /*a670*/  @!P1 BRA `(.L_x_295) ;  /* 0x0000000c00d89947 */ /* 0x003fea0003800000 */
.L_x_318:
[----:B0-----:R-:W-:Y:S01]  /*a680*/  PRMT R5, R6, 0x9910, RZ ;  /* 0x0000991006057816 */ /* 0x001fe200000000ff */
[----:B------:R0:W-:Y:S03]  /*a690*/  @!P2 SYNCS.ARRIVE.TRANS64 RZ, [R10+URZ], R9 ;  /* 0x000000090affa9a7 */ /* 0x0001e6000800003f */
[----:B------:R-:W-:-:S13]  /*a6a0*/  ISETP.NE.AND P1, PT, R5, 0x2, PT ;  /* 0x000000020500780c */ /* 0x000fda0003f25270 */
[----:B0-----:R-:W-:Y:S05]  /*a6b0*/  @P1 BRA `(.L_x_296) ;  /* 0x0000000000041947 */ /* 0x001fea0003800000 */
[----:B------:R-:W-:Y:S01]  /*a6c0*/  BPT.TRAP 0x1 ;  /* 0x000000040000795c */ /* 0x000fe20000300000 */
.L_x_296:
[----:B------:R-:W-:Y:S05]  /*a6d0*/  @P0 BRA `(.L_x_297) ;  /* 0x0000000000040947 */ /* 0x000fea0003800000 */
[----:B------:R-:W-:Y:S01]  /*a6e0*/  BPT.TRAP 0x1 ;  /* 0x000000040000795c */ /* 0x000fe20000300000 */
.L_x_297:
[--C-:B------:R-:W-:Y:S01]  /*a6f0*/  IMAD R5, R4, 0x2000, R11.reuse ;  /* 0x0000200004057824 */ /* 0x100fe200078e020b */
[----:B------:R-:W-:Y:S01]  /*a700*/  R2UR UR9, R10 ;  /* 0x000000000a0972ca */ /* 0x000fe200000e0000 */
[C---:B------:R-:W-:Y:S01]  /*a710*/  IMAD R11, R4.reuse, 0x8000, R11 ;  /* 0x00008000040b7824 */ /* 0x040fe200078e020b */
[----:B------:R-:W-:Y:S01]  /*a720*/  UIADD3 UR4, UP0, UR20, 0xf0, URZ ;  /* 0x000000f014047890 */ /* 0x000fe2000ff1e03f */
[----:B------:R-:W-:Y:S01]  /*a730*/  VIADD R13, R13, 0xffffffff ;  /* 0xffffffff0d0d7836 */ /* 0x000fe20000000000 */
[----:B------:R-:W-:Y:S01]  /*a740*/  R2UR UR5, R5 ;  /* 0x00000000050572ca */ /* 0x000fe200000e0000 */
[----:B------:R-:W-:Y:S01]  /*a750*/  UIADD3 UR22, UP1, UR20, 0x1f0, URZ ;  /* 0x000001f014167890 */ /* 0x000fe2000ff3e03f */
[----:B------:R-:W-:Y:S01]  /*a760*/  R2UR UR8, R11 ;  /* 0x000000000b0872ca */ /* 0x000fe200000e0000 */
[----:B------:R-:W-:Y:S01]  /*a770*/  VIADD R4, R4, 0x1 ;  /* 0x0000000104047836 */ /* 0x000fe20000000000 */
[----:B------:R-:W-:Y:S01]  /*a780*/  R2UR UR11, R19 ;  /* 0x00000000130b72ca */ /* 0x000fe200000e0000 */
[----:B------:R-:W-:Y:S01]  /*a790*/  UIADD3.X UR23, URZ, UR21, URZ, UP1, !UPT ;  /* 0x000000153f177290 */ /* 0x000fe20008ffe43f */
[----:B------:R-:W-:Y:S01]  /*a7a0*/  R2UR UR10, R12 ;  /* 0x000000000c0a72ca */ /* 0x000fe200000e0000 */
[----:B------:R-:W-:Y:S01]  /*a7b0*/  UMOV UR6, 0x0 ;  /* 0x0000000000067882 */ /* 0x000fe20000000000 */
[----:B------:R-:W-:Y:S01]  /*a7c0*/  R2UR UR12, R2 ;  /* 0x00000000020c72ca */ /* 0x000fe200000e0000 */
[----:B------:R-:W-:Y:S01]  /*a7d0*/  UMOV UR7, 0x10000000 ;  /* 0x1000000000077882 */ /* 0x000fe20000000000 */
[----:B------:R-:W-:Y:S01]  /*a7e0*/  R2UR UR18, R22 ;  /* 0x00000000161272ca */ /* 0x000fe200000e0000 */
[----:B------:R-:W-:Y:S01]  /*a7f0*/  VIADD R12, R12, 0x40 ;  /* 0x000000400c0c7836 */ /* 0x000fe20000000000 */
[----:B------:R-:W-:Y:S01]  /*a800*/  ISETP.GT.AND P3, PT, R13, 0x1, PT ;  /* 0x000000010d00780c */ /* 0x000fe20003f64270 */
[----:B------:R-:W-:Y:S01]  /*a810*/  UIADD3 UR13, UR5, 0x180, URZ ;  /* 0x00000180050d7890 */ /* 0x000fe2000fffe03f */
[----:B------:R-:W-:Y:S01]  /*a820*/  ISETP.NE.AND P1, PT, R4, 0x5, PT ;  /* 0x000000050400780c */ /* 0x000fe20003f25270 */
[----:B------:R-:W-:-:S02]  /*a830*/  UIADD3.X UR5, URZ, UR21, URZ, UP0, !UPT ;  /* 0x000000153f057290 */ /* 0x000fc400087fe43f */
[----:B------:R-:W-:Y:S01]  /*a840*/  UIADD3 UR14, UR8, 0xa180, URZ ;  /* 0x0000a180080e7890 */ /* 0x000fe2000fffe03f */
[----:B------:R-:W-:Y:S02]  /*a850*/  SEL R10, RZ, 0x1, P1 ;  /* 0x00000001ff0a7807 */ /* 0x000fe40000800000 */
[----:B------:R-:W-:Y:S01]  /*a860*/  UMOV UR8, UR13 ;  /* 0x0000000d00087c82 */ /* 0x000fe20008000000 */
[----:B------:R-:W-:Y:S02]  /*a870*/  SEL R4, R4, RZ, P1 ;  /* 0x000000ff04047207 */ /* 0x000fe40000800000 */
[----:B------:R-:W-:Y:S01]  /*a880*/  LOP3.LUT R3, R3, R10, RZ, 0x3c, !PT ;  /* 0x0000000a03037212 */ /* 0x000fe200078e3cff */
[----:B------:R0:W-:Y:S02]  /*a890*/  UTMALDG.3D [UR8], [UR4], desc[UR6] ;  /* 0x00000608040075b4 */ /* 0x0001e40008011000 */
[----:B0-----:R-:W-:Y:S01]  /*a8a0*/  UMOV UR8, UR14 ;  /* 0x0000000e00087c82 */ /* 0x001fe20008000000 */
[----:B------:R-:W-:-:S02]  /*a8b0*/  UMOV UR11, UR18 ;  /* 0x00000012000b7c82 */ /* 0x000fc40008000000 */
[----:B------:R0:W-:Y:S02]  /*a8c0*/  UTMALDG.3D [UR8], [UR22], desc[UR6] ;  /* 0x00000608160075b4 */ /* 0x0001e40008011000 */
[----:B0-----:R-:W-:Y:S05]  /*a8d0*/  @P3 BRA `(.L_x_298) ;  /* 0xfffffffc00483947 */ /* 0x001fea000383ffff */
.L_x_294:
[----:B------:R-:W-:Y:S05]  /*a8e0*/  BSYNC B1 ;  /* 0x0000000000017941 */ /* 0x000fea0003800000 */
.L_x_293:
[----:B------:R-:W2:Y:S01]  /*a8f0*/  LDL.64 R10, [R1] ;  /* 0x00000000010a7983 */ /* 0x000ea20000100a00 */
[----:B------:R-:W-:Y:S01]  /*a900*/  LOP3.LUT P4, RZ, R8, 0xff, RZ, 0xc0, !PT ;  /* 0x000000ff08ff7812 */ /* 0x000fe2000788c0ff */
[----:B------:R-:W-:Y:S01]  /*a910*/  VIADD R4, R7, UR40 ;  /* 0x0000002807047c36 */ /* 0x000fe20008000000 */
[----:B------:R-:W-:Y:S01]  /*a920*/  ULDC.64 UR4, c[0x0][0x650] ;  /* 0x0001940000047ab9 */ /* 0x000fe20000000a00 */
[----:B------:R-:W-:Y:S01]  /*a930*/  IMAD.U32 R7, RZ, RZ, UR40 ;  /* 0x00000028ff077e24 */ /* 0x000fe2000f8e00ff */
[----:B------:R-:W-:Y:S01]  /*a940*/  UISETP.GE.U32.AND UP0, UPT, UR40, 0x5, UPT ;  /* 0x000000052800788c */ /* 0x000fe2000bf06070 */
[----:B------:R-:W-:Y:S01]  /*a950*/  BSSY B1, `(.L_x_299) ;  /* 0x000006f000017945 */ /* 0x000fe20003800000 */
[----:B------:R-:W-:Y:S01]  /*a960*/  ISETP.GT.U32.AND P1, PT, R4, 0x4, PT ;  /* 0x000000040400780c */ /* 0x000fe20003f24070 */
[----:B------:R-:W-:Y:S01]  /*a970*/  IMAD.MOV.U32 R19, RZ, RZ, -0x1 ;  /* 0xffffffffff137424 */ /* 0x000fe200078e00ff */
[----:B------:R-:W-:Y:S01]  /*a980*/  PRMT R8, RZ, 0x7610, R8 ;  /* 0x00007610ff087816 */ /* 0x000fe20000000008 */
[----:B------:R-:W-:Y:S01]  /*a990*/  IMAD.MOV.U32 R22, RZ, RZ, -0x1 ;  /* 0xffffffffff167424 */ /* 0x000fe200078e00ff */
[----:B------:R-:W-:-:S02]  /*a9a0*/  ISETP.LT.U32.AND P1, PT, R7, 0x5, P1 ;  /* 0x000000050700780c */ /* 0x000fc40000f21070 */
[----:B------:R-:W-:Y:S01]  /*a9b0*/  PLOP3.LUT P3, PT, PT, PT, UP0, 0x80, 0x0 ;  /* 0x000000000000781c */ /* 0x000fe20003f6f008 */
[----:B------:R-:W0:Y:S01]  /*a9c0*/  @P4 S2R R3, SR_CgaCtaId ;  /* 0x0000000000034919 */ /* 0x000e220000008800 */
[----:B------:R-:W-:-:S04]  /*a9d0*/  @P4 MOV R2, 0x400 ;  /* 0x0000040000024802 */ /* 0x000fc80000000f00 */
[----:B0-----:R-:W-:Y:S01]  /*a9e0*/  @P4 LEA R5, R3, R2, 0x18 ;  /* 0x0000000203054211 */ /* 0x001fe200078ec0ff */
[----:B------:R-:W-:-:S03]  /*a9f0*/  IMAD.WIDE.U32 R2, R4, -0x33333333, RZ ;  /* 0xcccccccd04027825 */ /* 0x000fc600078e00ff */
[----:B------:R0:W-:Y:S01]  /*aa00*/  @P4 SYNCS.ARRIVE.TRANS64.A1T0 RZ, [R5+URZ+0x88], RZ ;  /* 0x000088ff05ff49a7 */ /* 0x0001e2000810003f */
[----:B------:R-:W-:Y:S01]  /*aa10*/  IMAD.MOV.U32 R2, RZ, RZ, -0x1 ;  /* 0xffffffffff027424 */ /* 0x000fe200078e00ff */
[----:B0-----:R-:W-:Y:S02]  /*aa20*/  SHF.R.U32.HI R5, RZ, 0x2, R3 ;  /* 0x00000002ff057819 */ /* 0x001fe40000011603 */
[----:B------:R-:W-:-:S03]  /*aa30*/  SEL R3, RZ, 0x1, !P1 ;  /* 0x00000001ff037807 */ /* 0x000fc60004800000 */
[----:B------:R-:W-:Y:S01]  /*aa40*/  IMAD R7, R5, -0x5, R4 ;  /* 0xfffffffb05077824 */ /* 0x000fe200078e0204 */
[----:B------:R-:W-:Y:S02]  /*aa50*/  LOP3.LUT R0, R0, R3, RZ, 0x3c, !PT ;  /* 0x0000000300007212 */ /* 0x000fe400078e3cff */
[----:B------:R-:W-:Y:S02]  /*aa60*/  PRMT R3, RZ, 0x7610, R3 ;  /* 0x00007610ff037816 */ /* 0x000fe40000000003 */
[----:B------:R-:W-:Y:S02]  /*aa70*/  @P3 LOP3.LUT R0, R0, 0x1, R5, 0x78, !PT ;  /* 0x0000000100003812 */ /* 0x000fe400078e7805 */
[----:B--2---:R-:W-:-:S04]  /*aa80*/  IADD3 R18, P4, R18, R10, RZ ;  /* 0x0000000a12127210 */ /* 0x004fc80007f9e0ff */
[----:B------:R-:W-:Y:S01]  /*aa90*/  ISETP.GE.U32.AND P1, PT, R18, UR4, PT ;  /* 0x0000000412007c0c */ /* 0x000fe2000bf26070 */
[----:B------:R-:W-:-:S05]  /*aaa0*/  IMAD.X R17, R17, 0x1, R23, P4 ;  /* 0x0000000111117824 */ /* 0x000fca00020e0617 */
[----:B------:R-:W-:-:S13]  /*aab0*/  ISETP.GE.U32.AND.EX P1, PT, R17, UR5, PT, P1 ;  /* 0x0000000511007c0c */ /* 0x000fda000bf26110 */
[----:B------:R-:W-:Y:S05]  /*aac0*/  @P1 BRA `(.L_x_300) ;  /* 0x00000004005c1947 */ /* 0x000fea0003800000 */
[----:B------:R-:W0:Y:S01]  /*aad0*/  S2R R11, SR_CTAID.X ;  /* 0x00000000000b7919 */ /* 0x000e220000002500 */
[----:B------:R-:W-:Y:S01]  /*aae0*/  ULDC.64 UR4, c[0x0][0x628] ;  /* 0x00018a0000047ab9 */ /* 0x000fe20000000a00 */
[----:B------:R-:W1:Y:S01]  /*aaf0*/  LDC R12, c[0x0][0x144] ;  /* 0x00005100ff0c7b82 */ /* 0x000e620000000800 */
[----:B------:R-:W-:Y:S01]  /*ab00*/  ISETP.NE.U32.AND P1, PT, RZ, UR4, PT ;  /* 0x00000004ff007c0c */ /* 0x000fe2000bf25070 */
[----:B------:R-:W2:Y:S01]  /*ab10*/  S2R R9, SR_CTAID.Y ;  /* 0x0000000000097919 */ /* 0x000ea20000002600 */
[----:B------:R-:W-:Y:S01]  /*ab20*/  ULDC UR6, c[0x0][0x150] ;  /* 0x0000540000067ab9 */ /* 0x000fe20000000800 */
[----:B------:R-:W-:Y:S01]  /*ab30*/  ULDC UR7, c[0x0][0x630] ;  /* 0x00018c0000077ab9 */ /* 0x000fe20000000800 */
[----:B------:R-:W-:Y:S01]  /*ab40*/  ISETP.NE.AND.EX P1, PT, RZ, UR5, PT, P1 ;  /* 0x00000005ff007c0c */ /* 0x000fe2000bf25310 */
[----:B------:R-:W-:Y:S01]  /*ab50*/  IMAD.MOV.U32 R2, RZ, RZ, R18 ;  /* 0x000000ffff027224 */ /* 0x000fe200078e0012 */
[----:B0-----:R-:W-:-:S05]  /*ab60*/  I2FP.F32.U32 R3, R11 ;  /* 0x0000000b00037245 */ /* 0x001fca0000201000 */
[----:B------:R-:W-:Y:S01]  /*ab70*/  FMUL R14, R3, UR6 ;  /* 0x00000006030e7c20 */ /* 0x000fe20008400000 */
[----:B------:R-:W-:-:S05]  /*ab80*/  IMAD.MOV.U32 R3, RZ, RZ, R17 ;  /* 0x000000ffff037224 */ /* 0x000fca00078e0011 */
[----:B--2---:R-:W-:Y:S05]  /*ab90*/  @!P1 BRA `(.L_x_301) ;  /* 0x0000000000289947 */ /* 0x004fea0003800000 */
[----:B------:R-:W-:Y:S02]  /*aba0*/  ULDC UR6, c[0x0][0x634] ;  /* 0x00018d0000067ab9 */ /* 0x000fe40000000800 */
[----:B------:R-:W-:-:S05]  /*abb0*/  IADD3 R3, P1, R18, UR6, RZ ;  /* 0x0000000612037c10 */ /* 0x000fca000ff3e0ff */
[----:B------:R-:W-:-:S04]  /*abc0*/  IMAD.X R13, RZ, RZ, R17, P1 ;  /* 0x000000ffff0d7224 */ /* 0x000fc800008e0611 */
[----:B------:R-:W-:-:S04]  /*abd0*/  IMAD.WIDE.U32 R4, R13, UR4, RZ ;  /* 0x000000040d047c25 */ /* 0x000fc8000f8e00ff */
[----:B------:R-:W-:-:S04]  /*abe0*/  IMAD.WIDE.U32 R4, P1, R3, UR5, R4 ;  /* 0x0000000503047c25 */ /* 0x000fc8000f820004 */
[----:B------:R-:W-:-:S04]  /*abf0*/  IMAD.WIDE.U32 R2, R3, UR4, RZ ;  /* 0x0000000403027c25 */ /* 0x000fc8000f8e00ff */
[----:B------:R-:W-:Y:S01]  /*ac00*/  IMAD.MOV.U32 R2, RZ, RZ, R5 ;  /* 0x000000ffff027224 */ /* 0x000fe200078e0005 */
[----:B------:R-:W-:Y:S01]  /*ac10*/  IADD3 RZ, P3, R3, R4, RZ ;  /* 0x0000000403ff7210 */ /* 0x000fe20007f7e0ff */
[----:B------:R-:W-:-:S04]  /*ac20*/  IMAD.X R3, RZ, RZ, RZ, P1 ;  /* 0x000000ffff037224 */ /* 0x000fc800008e06ff */
[----:B------:R-:W-:-:S08]  /*ac30*/  IMAD.WIDE.U32.X R2, R13, UR5, R2, P3 ;  /* 0x000000050d027c25 */ /* 0x000fd000098e0402 */
.L_x_301:
[--C-:B------:R-:W-:Y:S01]  /*ac40*/  SHF.R.U64 R10, R2, UR7, R3.reuse ;  /* 0x00000007020a7c19 */ /* 0x100fe20008001203 */
[----:B------:R-:W0:Y:S01]  /*ac50*/  F2I.U32.TRUNC.NTZ R14, R14 ;  /* 0x0000000e000e7305 */ /* 0x000e22000020f000 */
[----:B------:R-:W-:Y:S01]  /*ac60*/  SHF.R.U32.HI R2, RZ, UR7, R3 ;  /* 0x00000007ff027c19 */ /* 0x000fe20008011603 */
[----:B------:R-:W-:Y:S01]  /*ac70*/  ULDC.64 UR4, c[0x0][0x620] ;  /* 0x0001880000047ab9 */ /* 0x000fe20000000a00 */
[----:B------:R-:W-:Y:S01]  /*ac80*/  IADD3 R5, P1, RZ, -R10, RZ ;  /* 0x8000000aff057210 */ /* 0x000fe20007f3e0ff */
[----:B------:R-:W-:Y:S01]  /*ac90*/  IMAD.MOV.U32 R3, RZ, RZ, R17 ;  /* 0x000000ffff037224 */ /* 0x000fe200078e0011 */
[----:B------:R-:W-:-:S03]  /*aca0*/  ULDC.64 UR6, c[0x0][0x640] ;  /* 0x0001900000067ab9 */ /* 0x000fc60000000a00 */
[----:B------:R-:W-:Y:S01]  /*acb0*/  IMAD.X R2, RZ, RZ, ~R2, P1 ;  /* 0x000000ffff027224 */ /* 0x000fe200008e0e02 */
[----:B------:R-:W-:-:S03]  /*acc0*/  ISETP.NE.U32.AND P1, PT, RZ, UR6, PT ;  /* 0x00000006ff007c0c */ /* 0x000fc6000bf25070 */
[----:B------:R-:W-:Y:S01]  /*acd0*/  IMAD R4, R2, UR4, RZ ;  /* 0x0000000402047c24 */ /* 0x000fe2000f8e02ff */
[----:B------:R-:W-:Y:S01]  /*ace0*/  ISETP.NE.AND.EX P1, PT, RZ, UR7, PT, P1 ;  /* 0x00000007ff007c0c */ /* 0x000fe2000bf25310 */
[----:B------:R-:W-:-:S04]  /*acf0*/  IMAD.MOV.U32 R2, RZ, RZ, R18 ;  /* 0x000000ffff027224 */ /* 0x000fc800078e0012 */
[----:B------:R-:W-:Y:S01]  /*ad00*/  IMAD.WIDE.U32 R2, R5, UR4, R2 ;  /* 0x0000000405027c25 */ /* 0x000fe2000f8e0002 */
[----:B------:R-:W-:-:S03]  /*ad10*/  ULDC UR4, c[0x0][0x618] ;  /* 0x0001860000047ab9 */ /* 0x000fc60000000800 */
[----:B------:R-:W-:Y:S01]  /*ad20*/  IMAD R5, R5, UR5, R4 ;  /* 0x0000000505057c24 */ /* 0x000fe2000f8e0204 */
[----:B------:R-:W-:Y:S01]  /*ad30*/  ULDC UR5, c[0x0][0x154] ;  /* 0x0000550000057ab9 */ /* 0x000fe20000000800 */
[----:B0-----:R-:W-:Y:S02]  /*ad40*/  IMAD.MOV R4, RZ, RZ, -R14 ;  /* 0x000000ffff047224 */ /* 0x001fe400078e0a0e */
[----:B------:R-:W0:Y:S01]  /*ad50*/  LDC R14, c[0x0][0x148] ;  /* 0x00005200ff0e7b82 */ /* 0x000e220000000800 */
[----:B------:R-:W-:Y:S02]  /*ad60*/  IMAD.IADD R3, R3, 0x1, R5 ;  /* 0x0000000103037824 */ /* 0x000fe400078e0205 */
[----:B-1----:R-:W-:Y:S01]  /*ad70*/  IMAD R11, R12, R4, R11 ;  /* 0x000000040c0b7224 */ /* 0x002fe200078e020b */
[----:B------:R-:W-:Y:S02]  /*ad80*/  I2FP.F32.U32 R4, R9 ;  /* 0x0000000900047245 */ /* 0x000fe40000201000 */
[----:B------:R-:W-:-:S02]  /*ad90*/  SHF.R.U64 R12, R2, UR4, R3 ;  /* 0x00000004020c7c19 */ /* 0x000fc40008001203 */
[----:B------:R-:W-:Y:S01]  /*ada0*/  SHF.R.U32.HI R3, RZ, UR4, R3 ;  /* 0x00000004ff037c19 */ /* 0x000fe20008011603 */
[----:B------:R-:W-:Y:S01]  /*adb0*/  FMUL R4, R4, UR5 ;  /* 0x0000000504047c20 */ /* 0x000fe20008400000 */
[----:B------:R-:W-:Y:S02]  /*adc0*/  ULDC UR4, c[0x0][0x608] ;  /* 0x0001820000047ab9 */ /* 0x000fe40000000800 */
[--C-:B------:R-:W-:Y:S01]  /*add0*/  SHF.R.U64 R15, R12, UR4, R3.reuse ;  /* 0x000000040c0f7c19 */ /* 0x100fe20008001203 */
[----:B------:R1:W2:Y:S01]  /*ade0*/  F2I.U32.TRUNC.NTZ R20, R4 ;  /* 0x0000000400147305 */ /* 0x0002a2000020f000 */
[----:B------:R-:W-:Y:S01]  /*adf0*/  SHF.R.U32.HI R2, RZ, UR4, R3 ;  /* 0x00000004ff027c19 */ /* 0x000fe20008011603 */
[----:B------:R-:W-:-:S03]  /*ae00*/  ULDC UR4, c[0x0][0x658] ;  /* 0x0001960000047ab9 */ /* 0x000fc60000000800 */
[--C-:B------:R-:W-:Y:S02]  /*ae10*/  SHF.R.U64 R13, R15, UR4, R2.reuse ;  /* 0x000000040f0d7c19 */ /* 0x100fe40008001202 */
[----:B------:R-:W-:-:S03]  /*ae20*/  SHF.R.U32.HI R19, RZ, UR4, R2 ;  /* 0x00000004ff137c19 */ /* 0x000fc60008011602 */
[----:B------:R-:W-:Y:S02]  /*ae30*/  IMAD.MOV.U32 R2, RZ, RZ, R13 ;  /* 0x000000ffff027224 */ /* 0x000fe400078e000d */
[----:B------:R-:W-:Y:S01]  /*ae40*/  IMAD.MOV.U32 R3, RZ, RZ, R19 ;  /* 0x000000ffff037224 */ /* 0x000fe200078e0013 */
[----:B-1----:R-:W-:Y:S06]  /*ae50*/  @!P1 BRA `(.L_x_302) ;  /* 0x0000000000289947 */ /* 0x002fec0003800000 */
        /* <DEDUP_REMOVED lines=10> */
.L_x_302:
[----:B------:R-:W1:Y:S01]  /*af00*/  LDC R4, c[0x0][0x65c] ;  /* 0x00019700ff047b82 */ /* 0x000e620000000800 */
[----:B------:R-:W-:Y:S01]  /*af10*/  ULDC UR4, c[0x0][0x648] ;  /* 0x0001920000047ab9 */ /* 0x000fe20000000800 */
[----:B------:R-:W-:Y:S01]  /*af20*/  LOP3.LUT R15, R15, UR16, RZ, 0xc0, !PT ;  /* 0x000000100f0f7c12 */ /* 0x000fe2000f8ec0ff */
[----:B--2---:R-:W-:Y:S01]  /*af30*/  IMAD.MOV R20, RZ, RZ, -R20 ;  /* 0x000000ffff147224 */ /* 0x004fe200078e0a14 */
[----:B------:R-:W-:Y:S01]  /*af40*/  SHF.R.U64 R2, R2, UR4, R3 ;  /* 0x0000000402027c19 */ /* 0x000fe20008001203 */
[----:B------:R-:W-:Y:S01]  /*af50*/  ULDC UR4, c[0x0][0x638] ;  /* 0x00018e0000047ab9 */ /* 0x000fe20000000800 */
[----:B------:R-:W-:Y:S01]  /*af60*/  LOP3.LUT R12, R12, UR15, RZ, 0xc0, !PT ;  /* 0x0000000f0c0c7c12 */ /* 0x000fe2000f8ec0ff */
[----:B------:R-:W-:Y:S01]  /*af70*/  ULDC UR5, c[0x0][0x610] ;  /* 0x0001840000057ab9 */ /* 0x000fe20000000800 */
[----:B------:R-:W-:Y:S01]  /*af80*/  IMAD.MOV.U32 R3, RZ, RZ, 0x1 ;  /* 0x00000001ff037424 */ /* 0x000fe200078e00ff */
[----:B-1----:R-:W-:Y:S01]  /*af90*/  ISETP.NE.AND P1, PT, R4, 0x1, PT ;  /* 0x000000010400780c */ /* 0x002fe20003f25270 */
[----:B------:R-:W-:-:S02]  /*afa0*/  IMAD.MOV R4, RZ, RZ, -R2 ;  /* 0x000000ffff047224 */ /* 0x000fc400078e0a02 */
[----:B------:R-:W-:Y:S02]  /*afb0*/  IMAD R2, R2, UR17, R15 ;  /* 0x0000001102027c24 */ /* 0x000fe4000f8e020f */
[----:B------:R-:W-:Y:S01]  /*afc0*/  IMAD R13, R4, UR4, R13 ;  /* 0x00000004040d7c24 */ /* 0x000fe2000f8e020d */
[----:B------:R-:W-:-:S07]  /*afd0*/  ULDC UR4, c[0x0][0x600] ;  /* 0x0001800000047ab9 */ /* 0x000fce0000000800 */
[----:B0-----:R-:W-:-:S04]  /*afe0*/  @P1 IMAD R11, R14, R20, R9 ;  /* 0x000000140e0b1224 */ /* 0x001fc800078e0209 */
[----:B------:R-:W-:Y:S02]  /*aff0*/  IMAD R11, R2, UR5, R11 ;  /* 0x00000005020b7c24 */ /* 0x000fe4000f8e020b */
[----:B------:R-:W-:-:S05]  /*b000*/  IMAD R2, R13, UR4, R12 ;  /* 0x000000040d027c24 */ /* 0x000fca000f8e020c */
[----:B------:R-:W-:Y:S02]  /*b010*/  SEL R22, R2, R11, !P1 ;  /* 0x0000000b02167207 */ /* 0x000fe40004800000 */
[----:B------:R-:W-:Y:S01]  /*b020*/  SEL R19, R11, R2, !P1 ;  /* 0x000000020b137207 */ /* 0x000fe20004800000 */
[----:B------:R-:W-:-:S07]  /*b030*/  IMAD.MOV.U32 R2, RZ, RZ, R10 ;  /* 0x000000ffff027224 */ /* 0x000fce00078e000a */
.L_x_300:
[----:B------:R-:W-:Y:S05]  /*b040*/  BSYNC B1 ;  /* 0x0000000000017941 */ /* 0x000fea0003800000 */
.L_x_299:
[----:B------:R-:W-:-:S13]  /*b050*/  LOP3.LUT P1, RZ, R3, 0xff, RZ, 0xc0, !PT ;  /* 0x000000ff03ff7812 */ /* 0x000fda000782c0ff */
[----:B------:R-:W-:Y:S05]  /*b060*/  @P1 BRA `(.L_x_303) ;  /* 0xfffffff400301947 */ /* 0x000fea000383ffff */
[----:B------:R-:W-:Y:S05]  /*b070*/  BSYNC B0 ;  /* 0x0000000000007941 */ /* 0x000fea0003800000 */
.L_x_291:
[----:B------:R-:W-:-:S03]  /*b080*/  UMOV UR4, 0xffffffff ;  /* 0xffffffff00047882 */ /* 0x000fc60000000000 */
[----:B------:R-:W-:Y:S05]  /*b090*/  BRA.DIV UR4, `(.L_x_304) ;  /* 0x0000000604647947 */ /* 0x000fea000b800000 */
[----:B------:R-:W-:-:S13]  /*b0a0*/  ELECT P6, URZ, PT ;  /* 0x00000000003f782f */ /* 0x000fda00038c0000 */
.L_x_321:
[----:B------:R-:W-:Y:S04]  /*b0b0*/  BSSY B0, `(.L_x_305) ;  /* 0x0000034000007945 */ /* 0x000fe80003800000 */
[----:B------:R-:W-:Y:S05]  /*b0c0*/  @!P6 BRA `(.L_x_306) ;  /* 0x0000000000c8e947 */ /* 0x000fea0003800000 */
[----:B------:R-:W-:-:S04]  /*b0d0*/  LOP3.LUT R16, R16, 0x2, RZ, 0xfc, !PT ;  /* 0x0000000210107812 */ /* 0x000fc800078efcff */
[----:B------:R-:W-:-:S13]  /*b0e0*/  ISETP.NE.AND P0, PT, R16, 0x3, PT ;  /* 0x000000031000780c */ /* 0x000fda0003f05270 */
[----:B------:R-:W-:Y:S05]  /*b0f0*/  @!P0 BRA `(.L_x_307) ;  /* 0x0000000000048947 */ /* 0x000fea0003800000 */
[----:B------:R-:W-:Y:S01]  /*b100*/  BPT.TRAP 0x1 ;  /* 0x000000040000795c */ /* 0x000fe20000300000 */
.L_x_307:
[----:B------:R-:W0:Y:S01]  /*b110*/  S2R R3, SR_CgaCtaId ;  /* 0x0000000000037919 */ /* 0x000e220000008800 */
[----:B------:R-:W-:Y:S02]  /*b120*/  MOV R2, 0x400 ;  /* 0x0000040000027802 */ /* 0x000fe40000000f00 */
[----:B------:R-:W-:Y:S02]  /*b130*/  SHF.L.U32 R4, R0, 0x1f, RZ ;  /* 0x0000001f00047819 */ /* 0x000fe400000006ff */
[----:B0-----:R-:W-:-:S05]  /*b140*/  LEA R2, R3, R2, 0x18 ;  /* 0x0000000203027211 */ /* 0x001fca00078ec0ff */
[----:B------:R-:W-:-:S04]  /*b150*/  VIADD R2, R2, 0x28 ;  /* 0x0000002802027836 */ /* 0x000fc80000000000 */
[C---:B------:R-:W-:Y:S02]  /*b160*/  IMAD R9, R7.reuse, 0x8, R2 ;  /* 0x0000000807097824 */ /* 0x040fe400078e0202 */
[----:B------:R-:W-:Y:S02]  /*b170*/  VIADD R7, R7, 0x1 ;  /* 0x0000000107077836 */ /* 0x000fe40000000000 */
[----:B------:R-:W0:Y:S03]  /*b180*/  SYNCS.PHASECHK.TRANS64.TRYWAIT P0, [R9+URZ], R4 ;  /* 0x00000004090075a7 */ /* 0x000e26000800017f */
[----:B------:R-:W-:-:S04]  /*b190*/  ISETP.NE.AND P1, PT, R7, 0x5, PT ;  /* 0x000000050700780c */ /* 0x000fc80003f25270 */
[----:B------:R-:W-:Y:S02]  /*b1a0*/  SEL R3, RZ, 0x1, P1 ;  /* 0x00000001ff037807 */ /* 0x000fe40000800000 */
[----:B------:R-:W-:Y:S02]  /*b1b0*/  SEL R7, R7, RZ, P1 ;  /* 0x000000ff07077207 */ /* 0x000fe40000800000 */
[----:B------:R-:W-:-:S03]  /*b1c0*/  LOP3.LUT R6, R0, R3, RZ, 0x3c, !PT ;  /* 0x0000000300067212 */ /* 0x000fc600078e3cff */
[----:B------:R-:W-:Y:S01]  /*b1d0*/  IMAD R8, R7, 0x8, R2 ;  /* 0x0000000807087824 */ /* 0x000fe200078e0202 */
[----:B------:R-:W-:Y:S01]  /*b1e0*/  SHF.L.U32 R5, R6, 0x1f, RZ ;  /* 0x0000001f06057819 */ /* 0x000fe200000006ff */
[----:B0-----:R-:W-:Y:S06]  /*b1f0*/  @!P0 BRA `(.L_x_308) ;  /* 0x00000004002c8947 */ /* 0x001fec0003800000 */
.L_x_322:
[----:B------:R-:W1:Y:S01]  /*b200*/  SYNCS.PHASECHK.TRANS64.TRYWAIT P0, [R8+URZ], R5 ;  /* 0x00000005080075a7 */ /* 0x000e62000800017f */
[----:B------:R-:W-:-:S05]  /*b210*/  VIADD R0, R7, 0x1 ;  /* 0x0000000107007836 */ /* 0x000fca0000000000 */
[----:B------:R-:W-:-:S04]  /*b220*/  ISETP.NE.AND P1, PT, R0, 0x5, PT ;  /* 0x000000050000780c */ /* 0x000fc80003f25270 */
[----:B------:R-:W-:Y:S02]  /*b230*/  SEL R3, RZ, 0x1, P1 ;  /* 0x00000001ff037807 */ /* 0x000fe40000800000 */
[----:B------:R-:W-:Y:S02]  /*b240*/  SEL R7, R0, RZ, P1 ;  /* 0x000000ff00077207 */ /* 0x000fe40000800000 */
[----:B------:R-:W-:-:S03]  /*b250*/  LOP3.LUT R6, R6, R3, RZ, 0x3c, !PT ;  /* 0x0000000306067212 */ /* 0x000fc600078e3cff */
[----:B0-----:R-:W-:Y:S01]  /*b260*/  IMAD R9, R7, 0x8, R2 ;  /* 0x0000000807097824 */ /* 0x001fe200078e0202 */
[----:B------:R-:W-:Y:S01]  /*b270*/  SHF.L.U32 R4, R6, 0x1f, RZ ;  /* 0x0000001f06047819 */ /* 0x000fe200000006ff */
[----:B-1----:R-:W-:Y:S06]  /*b280*/  @!P0 BRA `(.L_x_309) ;  /* 0x00000004001c8947 */ /* 0x002fec0003800000 */
.L_x_323:
[----:B------:R-:W1:Y:S01]  /*b290*/  SYNCS.PHASECHK.TRANS64.TRYWAIT P0, [R9+URZ], R4 ;  /* 0x00000004090075a7 */ /* 0x000e62000800017f */
[----:B------:R-:W-:-:S05]  /*b2a0*/  VIADD R0, R7, 0x1 ;  /* 0x0000000107007836 */ /* 0x000fca0000000000 */
[----:B------:R-:W-:-:S04]  /*b2b0*/  ISETP.NE.AND P1, PT, R0, 0x5, PT ;  /* 0x000000050000780c */ /* 0x000fc80003f25270 */
[----:B------:R-:W-:Y:S02]  /*b2c0*/  SEL R3, RZ, 0x1, P1 ;  /* 0x00000001ff037807 */ /* 0x000fe40000800000 */
[----:B------:R-:W-:Y:S02]  /*b2d0*/  SEL R7, R0, RZ, P1 ;  /* 0x000000ff00077207 */ /* 0x000fe40000800000 */
[----:B------:R-:W-:-:S03]  /*b2e0*/  LOP3.LUT R11, R6, R3, RZ, 0x3c, !PT ;  /* 0x00000003060b7212 */ /* 0x000fc600078e3cff */
[----:B------:R-:W-:Y:S01]  /*b2f0*/  IMAD R6, R7, 0x8, R2 ;  /* 0x0000000807067824 */ /* 0x000fe200078e0202 */
[----:B0-----:R-:W-:Y:S01]  /*b300*/  SHF.L.U32 R5, R11, 0x1f, RZ ;  /* 0x0000001f0b057819 */ /* 0x001fe200000006ff */
[----:B-1----:R-:W-:Y:S06]  /*b310*/  @!P0 BRA `(.L_x_310) ;  /* 0x00000004000c8947 */ /* 0x002fec0003800000 */
.L_x_324:
[----:B------:R-:W1:Y:S01]  /*b320*/  SYNCS.PHASECHK.TRANS64.TRYWAIT P0, [R6+URZ], R5 ;  /* 0x00000005060075a7 */ /* 0x000e62000800017f */
[----:B------:R-:W-:-:S05]  /*b330*/  VIADD R0, R7, 0x1 ;  /* 0x0000000107007836 */ /* 0x000fca0000000000 */
[----:B------:R-:W-:-:S04]  /*b340*/  ISETP.NE.AND P1, PT, R0, 0x5, PT ;  /* 0x000000050000780c */ /* 0x000fc80003f25270 */
[----:B0-----:R-:W-:Y:S02]  /*b350*/  SEL R4, RZ, 0x1, P1 ;  /* 0x00000001ff047807 */ /* 0x001fe40000800000 */
[----:B------:R-:W-:Y:S02]  /*b360*/  SEL R3, R0, RZ, P1 ;  /* 0x000000ff00037207 */ /* 0x000fe40000800000 */
[----:B------:R-:W-:Y:S01]  /*b370*/  LOP3.LUT R0, R11, R4, RZ, 0x3c, !PT ;  /* 0x000000040b007212 */ /* 0x000fe200078e3cff */
[----:B-1----:R-:W-:Y:S06]  /*b380*/  @!P0 BRA `(.L_x_311) ;  /* 0x0000000400048947 */ /* 0x002fec0003800000 */
.L_x_325:
[----:B------:R-:W-:Y:S01]  /*b390*/  IMAD R3, R3, 0x8, R2 ;  /* 0x0000000803037824 */ /* 0x000fe200078e0202 */
[----:B------:R-:W-:-:S07]  /*b3a0*/  SHF.L.U32 R0, R0, 0x1f, RZ ;  /* 0x0000001f00007819 */ /* 0x000fce00000006ff */
.L_x_312:
[----:B-1----:R1:W2:Y:S02]  /*b3b0*/  SYNCS.PHASECHK.TRANS64.TRYWAIT P0, [R3+URZ], R0 ;  /* 0x00000000030075a7 */ /* 0x0022a4000800017f */
[----:B--2---:R-:W-:Y:S05]  /*b3c0*/  @!P0 NANOSLEEP.SYNCS 0x989680 ;  /* 0x009896800000895d */ /* 0x004fea0003900000 */
[----:B------:R-:W2:Y:S02]  /*b3d0*/  @!P0 SYNCS.PHASECHK.TRANS64 P0, [R3+URZ], R0 ;  /* 0x00000000030085a7 */ /* 0x000ea4000800007f */
[----:B--2---:R-:W-:Y:S05]  /*b3e0*/  @!P0 BRA `(.L_x_312) ;  /* 0xfffffffc00f08947 */ /* 0x004fea000383ffff */
.L_x_306:
[----:B------:R-:W-:Y:S05]  /*b3f0*/  BSYNC B0 ;  /* 0x0000000000007941 */ /* 0x000fea0003800000 */
.L_x_305:
[----:B------:R-:W-:Y:S05]  /*b400*/  EXIT ;  /* 0x000000000000794d */ /* 0x000fea0003800000 */
.L_x_15:
[----:B-1----:R1:W2:Y:S02]  /*b410*/  SYNCS.PHASECHK.TRANS64.TRYWAIT P0, [R159+URZ], R0 ;  /* 0x000000009f0075a7 */ /* 0x0022a4000800017f */
[----:B--2---:R-:W-:Y:S05]  /*b420*/  @!P0 NANOSLEEP.SYNCS 0x989680 ;  /* 0x009896800000895d */ /* 0x004fea0003900000 */
[----:B------:R-:W2:Y:S02]  /*b430*/  @!P0 SYNCS.PHASECHK.TRANS64 P0, [R159+URZ], R0 ;  /* 0x000000009f0085a7 */ /* 0x000ea4000800007f */
[----:B--2---:R-:W-:Y:S05]  /*b440*/  @!P0 BRA `(.L_x_15) ;  /* 0xfffffffc00f08947 */ /* 0x004fea000383ffff */
[----:B------:R-:W-:Y:S05]  /*b450*/  BRA `(.L_x_313) ;  /* 0xffffff6000107947 */ /* 0x000fea000383ffff */
.L_x_20:
[----:B--2---:R2:W3:Y:S02]  /*b460*/  SYNCS.PHASECHK.TRANS64.TRYWAIT P1, [R3+URZ], R0 ;  /* 0x00000000030075a7 */ /* 0x0044e4000802017f */
[----:B---3--:R-:W-:Y:S05]  /*b470*/  @!P1 NANOSLEEP.SYNCS 0x989680 ;  /* 0x009896800000995d */ /* 0x008fea0003900000 */
[----:B------:R-:W3:Y:S02]  /*b480*/  @!P1 SYNCS.PHASECHK.TRANS64 P1, [R3+URZ], R0 ;  /* 0x00000000030095a7 */ /* 0x000ee4000802007f */
[----:B---3--:R-:W-:Y:S05]  /*b490*/  @!P1 BRA `(.L_x_20) ;  /* 0xfffffffc00f09947 */ /* 0x008fea000383ffff */
[----:B------:R-:W-:Y:S05]  /*b4a0*/  BRA `(.L_x_19) ;  /* 0xffffff60007c7947 */ /* 0x000fea000383ffff */
.L_x_25:
[----:B--2---:R-:W-:-:S04]  /*b4b0*/  IMAD.U32 R4, RZ, RZ, UR4 ;  /* 0x00000004ff047e24 */ /* 0x004fc8000f8e00ff */
[----:B------:R2:W3:Y:S03]  /*b4c0*/  SYNCS.PHASECHK.TRANS64.TRYWAIT P1, [R4+URZ], R3 ;  /* 0x00000003040075a7 */ /* 0x0004e6000802017f */
[----:B---3--:R-:W-:Y:S05]  /*b4d0*/  @!P1 NANOSLEEP.SYNCS 0x989680 ;  /* 0x009896800000995d */ /* 0x008fea0003900000 */
[----:B------:R-:W3:Y:S02]  /*b4e0*/  @!P1 SYNCS.PHASECHK.TRANS64 P1, [R4+URZ], R3 ;  /* 0x00000003040095a7 */ /* 0x000ee4000802007f */
[----:B---3--:R-:W-:Y:S05]  /*b4f0*/  @!P1 BRA `(.L_x_25) ;  /* 0xfffffffc00ec9947 */ /* 0x008fea000383ffff */
[----:B------:R-:W-:Y:S05]  /*b500*/  BRA `(.L_x_24) ;  /* 0xffffff6400587947 */ /* 0x000fea000383ffff */
.L_x_31:
[----:B-1----:R1:W2:Y:S02]  /*b510*/  SYNCS.PHASECHK.TRANS64.TRYWAIT P0, [R159+URZ+0x10], R0 ;  /* 0x000010009f0075a7 */ /* 0x0022a4000800017f */
[----:B--2---:R-:W-:Y:S05]  /*b520*/  @!P0 NANOSLEEP.SYNCS 0x989680 ;  /* 0x009896800000895d */ /* 0x004fea0003900000 */
[----:B------:R-:W2:Y:S02]  /*b530*/  @!P0 SYNCS.PHASECHK.TRANS64 P0, [R159+URZ+0x10], R0 ;  /* 0x000010009f0085a7 */ /* 0x000ea4000800007f */
[----:B--2---:R-:W-:Y:S05]  /*b540*/  @!P0 BRA `(.L_x_31) ;  /* 0xfffffffc00f08947 */ /* 0x004fea000383ffff */
[----:B------:R-:W-:Y:S05]  /*b550*/  BRA `(.L_x_314) ;  /* 0xffffff68009c7947 */ /* 0x000fea000383ffff */
.L_x_292:
[----:B------:R-:W-:Y:S01]  /*b560*/  BSSY B1, `(.L_x_315) ;  /* 0x0000006000017945 */ /* 0x000fe20003800000 */
[----:B------:R-:W-:-:S07]  /*b570*/  IMAD.MOV.U32 R15, RZ, RZ, -0x1 ;  /* 0xffffffffff0f7424 */ /* 0x000fce00078e00ff */
[----:B-----5:R-:W-:Y:S05]  /*b580*/  WARPSYNC.COLLECTIVE R15, `(.L_x_316) ;  /* 0x000000000f0c7348 */ /* 0x020fea0003c00000 */
[----:B------:R-:W-:Y:S02]  /*b590*/  ELECT P6, UR62, PT ;  /* 0x00000000003e782f */ /* 0x000fe400038c0000 */
[----:B------:R-:W-:Y:S01]  /*b5a0*/  MOV R14, UR62 ;  /* 0x0000003e000e7c02 */ /* 0x000fe20008000f00 */
[----:B-----5:R-:W-:Y:S10]  /*b5b0*/  ENDCOLLECTIVE ;  /* 0x000000000000791b */ /* 0x020ff40003800000 */
.L_x_316:
[----:B------:R-:W-:Y:S05]  /*b5c0*/  BSYNC B1 ;  /* 0x0000000000017941 */ /* 0x000fea0003800000 */
.L_x_315:
[----:B------:R-:W-:Y:S05]  /*b5d0*/  BRA `(.L_x_317) ;  /* 0xffffffec00e07947 */ /* 0x000fea000383ffff */
.L_x_295:
[----:B0-----:R0:W1:Y:S02]  /*b5e0*/  SYNCS.PHASECHK.TRANS64.TRYWAIT P1, [R10+URZ+0x28], R5 ;  /* 0x000028050a0075a7 */ /* 0x001064000802017f */
[----:B-1----:R-:W-:Y:S05]  /*b5f0*/  @!P1 NANOSLEEP.SYNCS 0x989680 ;  /* 0x009896800000995d */ /* 0x002fea0003900000 */
[----:B------:R-:W1:Y:S02]  /*b600*/  @!P1 SYNCS.PHASECHK.TRANS64 P1, [R10+URZ+0x28], R5 ;  /* 0x000028050a0095a7 */ /* 0x000e64000802007f */
[----:B-1----:R-:W-:Y:S05]  /*b610*/  @!P1 BRA `(.L_x_295) ;  /* 0xfffffffc00f09947 */ /* 0x002fea000383ffff */
[----:B------:R-:W-:Y:S05]  /*b620*/  BRA `(.L_x_318) ;  /* 0xfffffff000147947 */ /* 0x000fea000383ffff */
.L_x_304:
[----:B------:R-:W-:Y:S01]  /*b630*/  BSSY B0, `(.L_x_319) ;  /* 0x0000006000007945 */ /* 0x000fe20003800000 */
[----:B------:R-:W-:-:S07]  /*b640*/  IMAD.MOV.U32 R15, RZ, RZ, -0x1 ;  /* 0xffffffffff0f7424 */ /* 0x000fce00078e00ff */
[----:B-----5:R-:W-:Y:S05]  /*b650*/  WARPSYNC.COLLECTIVE R15, `(.L_x_320) ;  /* 0x000000000f0c7348 */ /* 0x020fea0003c00000 */
[----:B------:R-:W-:Y:S02]  /*b660*/  ELECT P6, UR62, PT ;  /* 0x00000000003e782f */ /* 0x000fe400038c0000 */
[----:B------:R-:W-:Y:S01]  /*b670*/  MOV R14, UR62 ;  /* 0x0000003e000e7c02 */ /* 0x000fe20008000f00 */
[----:B-----5:R-:W-:Y:S10]  /*b680*/  ENDCOLLECTIVE ;  /* 0x000000000000791b */ /* 0x020ff40003800000 */
.L_x_320:
[----:B------:R-:W-:Y:S05]  /*b690*/  BSYNC B0 ;  /* 0x0000000000007941 */ /* 0x000fea0003800000 */
.L_x_319:
[----:B------:R-:W-:Y:S05]  /*b6a0*/  BRA `(.L_x_321) ;  /* 0xfffffff800807947 */ /* 0x000fea000383ffff */
.L_x_308:
[----:B0-----:R0:W1:Y:S02]  /*b6b0*/  SYNCS.PHASECHK.TRANS64.TRYWAIT P0, [R9+URZ], R4 ;  /* 0x00000004090075a7 */ /* 0x001064000800017f */
[----:B-1----:R-:W-:Y:S05]  /*b6c0*/  @!P0 NANOSLEEP.SYNCS 0x989680 ;  /* 0x009896800000895d */ /* 0x002fea0003900000 */
[----:B------:R-:W1:Y:S02]  /*b6d0*/  @!P0 SYNCS.PHASECHK.TRANS64 P0, [R9+URZ], R4 ;  /* 0x00000004090085a7 */ /* 0x000e64000800007f */
[----:B-1----:R-:W-:Y:S05]  /*b6e0*/  @!P0 BRA `(.L_x_308) ;  /* 0xfffffffc00f08947 */ /* 0x002fea000383ffff */
[----:B------:R-:W-:Y:S05]  /*b6f0*/  BRA `(.L_x_322) ;  /* 0xfffffff800c07947 */ /* 0x000fea000383ffff */
.L_x_309:
[----:B0-----:R0:W1:Y:S02]  /*b700*/  SYNCS.PHASECHK.TRANS64.TRYWAIT P0, [R8+URZ], R5 ;  /* 0x00000005080075a7 */ /* 0x001064000800017f */
[----:B-1----:R-:W-:Y:S05]  /*b710*/  @!P0 NANOSLEEP.SYNCS 0x989680 ;  /* 0x009896800000895d */ /* 0x002fea0003900000 */
[----:B------:R-:W1:Y:S02]  /*b720*/  @!P0 SYNCS.PHASECHK.TRANS64 P0, [R8+URZ], R5 ;  /* 0x00000005080085a7 */ /* 0x000e64000800007f */
[----:B-1----:R-:W-:Y:S05]  /*b730*/  @!P0 BRA `(.L_x_309) ;  /* 0xfffffffc00f08947 */ /* 0x002fea000383ffff */
[----:B------:R-:W-:Y:S05]  /*b740*/  BRA `(.L_x_323) ;  /* 0xfffffff800d07947 */ /* 0x000fea000383ffff */
.L_x_310:
[----:B0-----:R0:W1:Y:S02]  /*b750*/  SYNCS.PHASECHK.TRANS64.TRYWAIT P0, [R9+URZ], R4 ;  /* 0x00000004090075a7 */ /* 0x001064000800017f */
[----:B-1----:R-:W-:Y:S05]  /*b760*/  @!P0 NANOSLEEP.SYNCS 0x989680 ;  /* 0x009896800000895d */ /* 0x002fea0003900000 */
[----:B------:R-:W1:Y:S02]  /*b770*/  @!P0 SYNCS.PHASECHK.TRANS64 P0, [R9+URZ], R4 ;  /* 0x00000004090085a7 */ /* 0x000e64000800007f */
[----:B-1----:R-:W-:Y:S05]  /*b780*/  @!P0 BRA `(.L_x_310) ;  /* 0xfffffffc00f08947 */ /* 0x002fea000383ffff */
[----:B------:R-:W-:Y:S05]  /*b790*/  BRA `(.L_x_324) ;  /* 0xfffffff800e07947 */ /* 0x000fea000383ffff */
.L_x_311:
[----:B0-----:R0:W1:Y:S02]  /*b7a0*/  SYNCS.PHASECHK.TRANS64.TRYWAIT P0, [R6+URZ], R5 ;  /* 0x00000005060075a7 */ /* 0x001064000800017f */
[----:B-1----:R-:W-:Y:S05]  /*b7b0*/  @!P0 NANOSLEEP.SYNCS 0x989680 ;  /* 0x009896800000895d */ /* 0x002fea0003900000 */
[----:B------:R-:W1:Y:S02]  /*b7c0*/  @!P0 SYNCS.PHASECHK.TRANS64 P0, [R6+URZ], R5 ;  /* 0x00000005060085a7 */ /* 0x000e64000800007f */
[----:B-1----:R-:W-:Y:S05]  /*b7d0*/  @!P0 BRA `(.L_x_311) ;  /* 0xfffffffc00f08947 */ /* 0x002fea000383ffff */
[----:B------:R-:W-:Y:S05]  /*b7e0*/  BRA `(.L_x_325) ;  /* 0xfffffff800e87947 */ /* 0x000fea000383ffff */
.L_x_326:
[----:B------:R-:W-:-:S00]  /*b7f0*/  BRA `(.L_x_326) ;  /* 0xfffffffc00fc7947 */ /* 0x000fc0000383ffff */
[----:B------:R-:W-:-:S00]  /*b800*/  NOP ;  /* 0x0000000000007918 */ /* 0x000fc00000000000 */
[----:B------:R-:W-:-:S00]  /*b810*/  NOP ;  /* 0x0000000000007918 */ /* 0x000fc00000000000 */
[----:B------:R-:W-:-:S00]  /*b820*/  NOP ;  /* 0x0000000000007918 */ /* 0x000fc00000000000 */
[----:B------:R-:W-:-:S00]  /*b830*/  NOP ;  /* 0x0000000000007918 */ /* 0x000fc00000000000 */
[----:B------:R-:W-:-:S00]  /*b840*/  NOP ;  /* 0x0000000000007918 */ /* 0x000fc00000000000 */
[----:B------:R-:W-:-:S00]  /*b850*/  NOP ;  /* 0x0000000000007918 */ /* 0x000fc00000000000 */
[----:B------:R-:W-:-:S00]  /*b860*/  NOP ;  /* 0x0000000000007918 */ /* 0x000fc00000000000 */
[----:B------:R-:W-:-:S00]  /*b870*/  NOP ;  /* 0x0000000000007918 */ /* 0x000fc00000000000 */
.L_x_327:


//--------------------- .nv.global.init           --------------------------
	.section	.nv.global.init,"aw",@progbits
.nv.global.init:
	.type		$str$22,@object
	.size		$str$22,($str$23 - $str$22)
$str$22:
        /*0000*/ 	.byte	0x6b, 0x5f, 0x74, 0x69, 0x6c, 0x65, 0x5f, 0x63, 0x6f, 0x75, 0x6e, 0x74, 0x20, 0x3e, 0x3d, 0x20
        /*0010*/ 	.byte	0x31, 0x00
	.type		$str$23,@object
	.size		$str$23,(__unnamed_1 - $str$23)
$str$23:
        /*0012*/ 	.byte	0x2f, 0x74, 0x6d, 0x70, 0x2f, 0x63, 0x75, 0x74, 0x6c, 0x61, 0x73, 0x73, 0x5f, 0x73, 0x77, 0x65
        /*0022*/ 	.byte	0x65, 0x70, 0x5f, 0x73, 0x72, 0x63, 0x2f, 0x69, 0x6e, 0x63, 0x6c, 0x75, 0x64, 0x65, 0x2f, 0x63
        /*0032*/ 	.byte	0x75, 0x74, 0x6c, 0x61, 0x73, 0x73, 0x2f, 0x67, 0x65, 0x6d, 0x6d, 0x2f, 0x63, 0x6f, 0x6c, 0x6c
        /*0042*/ 	.byte	0x65, 0x63, 0x74, 0x69, 0x76, 0x65, 0x2f, 0x73, 0x6d, 0x39, 0x30, 0x5f, 0x6d, 0x6d, 0x61, 0x5f
        /*0052*/ 	.byte	0x74, 0x6d, 0x61, 0x5f, 0x67, 0x6d, 0x6d, 0x61, 0x5f, 0x73, 0x73, 0x5f, 0x77, 0x61, 0x72, 0x70
        /*0062*/ 	.byte	0x73, 0x70, 0x65, 0x63, 0x69, 0x61, 0x6c, 0x69, 0x7a, 0x65, 0x64, 0x2e, 0x68, 0x70, 0x70, 0x00
	.type		__unnamed_1,@object
	.size		__unnamed_1,(.L_0 - __unnamed_1)
__unnamed_1:
        /*0072*/ 	.byte	0x76, 0x6f, 0x69, 0x64, 0x20, 0x63, 0x75, 0x74, 0x6c, 0x61, 0x73, 0x73, 0x3a, 0x3a, 0x67, 0x65
        /* <DEDUP_REMOVED lines=179> */
        /*0bb2*/ 	.byte	0x65, 0x6e, 0x74, 0x69, 0x74, 0x79, 0x5d, 0x00
.L_0:


//--------------------- .nv.shared._ZN7cutlass13device_kernelINS_4gemm6kernel13GemmUniversalIN4cute5tupleIJiiiiEEENS1_10collective13CollectiveMmaINS1_34MainloopSm90TmaGmmaWarpSpecializedILi5ENS5_IJNS4_1CILi1EEESB_SB_EEENS1_32KernelTmaWarpSpecializedPingpongEEENS5_IJNSA_ILi64EEENSA_ILi256EEESF_EEENS_6half_tENS5_IJlSB_lEEESI_SJ_NS4_8TiledMMAINS4_8MMA_AtomIJNS4_4SM904GMMA26MMA_64x256x16_F32F16F16_SSILNSN_5MajorE0ELSP_0ELNSN_7ScaleInE1ELSQ_1EEEEEENS4_6LayoutISC_NS5_IJNSA_ILi0EEESU_SU_EEEEENS5_IJNS4_10UnderscoreESX_SX_EEEEENS4_13SM90_TMA_LOADENS4_14ComposedLayoutINS4_7SwizzleILi3ELi4ELi3EEENS4_18smem_ptr_flag_bitsILi16EEENST_INS5_IJNSA_ILi8EEESF_EEENS5_IJSF_SB_EEEEEEEvNS4_8identityES10_S1A_vS1B_EENS_8epilogue10collective6detail29Sm90TmaWarpSpecializedAdapterINS1E_15DefaultEpilogueISI_SJ_SJ_NS1D_6thread17LinearCombinationISI_Li1EffLNS1I_9ScaleType4KindE0ELNS_15FloatRoundStyleE2ESI_EENS1_15EpilogueDefaultEEEEEvvEEEEvNT_6ParamsE --------------------------
	.section	.nv.shared._ZN7cutlass13device_kernelINS_4gemm6kernel13GemmUniversalIN4cute5tupleIJiiiiEEENS1_10collective13CollectiveMmaINS1_34MainloopSm90TmaGmmaWarpSpecializedILi5ENS5_IJNS4_1CILi1EEESB_SB_EEENS1_32KernelTmaWarpSpecializedPingpongEEENS5_IJNSA_ILi64EEENSA_ILi256EEESF_EEENS_6half_tENS5_IJlSB_lEEESI_SJ_NS4_8TiledMMAINS4_8MMA_AtomIJNS4_4SM904GMMA26MMA_64x256x16_F32F16F16_SSILNSN_5MajorE0ELSP_0ELNSN_7ScaleInE1ELSQ_1EEEEEENS4_6LayoutISC_NS5_IJNSA_ILi0EEESU_SU_EEEEENS5_IJNS4_10UnderscoreESX_SX_EEEEENS4_13SM90_TMA_LOADENS4_14ComposedLayoutINS4_7SwizzleILi3ELi4ELi3EEENS4_18smem_ptr_flag_bitsILi16EEENST_INS5_IJNSA_ILi8EEESF_EEENS5_IJSF_SB_EEEEEEEvNS4_8identityES10_S1A_vS1B_EENS_8epilogue10collective6detail29Sm90TmaWarpSpecializedAdapterINS1E_15DefaultEpilogueISI_SJ_SJ_NS1D_6thread17LinearCombinationISI_Li1EffLNS1I_9ScaleType4KindE0ELNS_15FloatRoundStyleE2ESI_EENS1_15EpilogueDefaultEEEEEvvEEEEvNT_6ParamsE,"aw",@nobits
	.sectionflags	@""
	.align	16
	.zero		1024


//--------------------- .nv.shared.reserved.0     --------------------------
	.section	.nv.shared.reserved.0,"aw",@nobits
	.weak		__nv_reservedSMEM_offset_0_alias
	.size		__nv_reservedSMEM_offset_0_alias, 0, 0
	.other		__nv_reservedSMEM_offset_0_alias,@"STO_CUDA_RESERVED_SHARED STV_DEFAULT"
__nv_reservedSMEM_offset_0_alias:
	.zero		0


//--------------------- .nv.global                --------------------------
	.section	.nv.global,"aw",@nobits
.nv.global:
	.type		_ZN39_INTERNAL_dcc295e8_4_k_cu_385fc95e_32884cute1_E,@object
	.size		_ZN39_INTERNAL_dcc295e8_4_k_cu_385fc95e_32884cute1_E,(_ZN39_INTERNAL_dcc295e8_4_k_cu_385fc95e_32884cuda3std3__45__cpo6cbeginE - _ZN39_INTERNAL_dcc295e8_4_k_cu_385fc95e_32884cute1_E)
_ZN39_INTERNAL_dcc295e8_4_k_cu_385fc95e_32884cute1_E:
	.zero		1
	.type		_ZN39_INTERNAL_dcc295e8_4_k_cu_385fc95e_32884cuda3std3__45__cpo6cbeginE,@object
	.size		_ZN39_INTERNAL_dcc295e8_4_k_cu_385fc95e_32884cuda3std3__45__cpo6cbeginE,(_ZN39_INTERNAL_dcc295e8_4_k_cu_385fc95e_32884cuda3std3__48in_placeE - _ZN39_INTERNAL_dcc295e8_4_k_cu_385fc95e_32884cuda3std3__45__cpo6cbeginE)
_ZN39_INTERNAL_dcc295e8_4_k_cu_385fc95e_32884cuda3std3__45__cpo6cbeginE:
	.zero		1
	.type		_ZN39_INTERNAL_dcc295e8_4_k_cu_385fc95e_32884cuda3std3__48in_placeE,@object
	.size		_ZN39_INTERNAL_dcc295e8_4_k_cu_385fc95e_32884cuda3std3__48in_placeE,(_ZN39_INTERNAL_dcc295e8_4_k_cu_385fc95e_32884cuda3std6ranges3__45__cpo9iter_moveE - _ZN39_INTERNAL_dcc295e8_4_k_cu_385fc95e_32884cuda3std3__48in_placeE)
_ZN39_INTERNAL_dcc295e8_4_k_cu_385fc95e_32884cuda3std3__48in_placeE:
	.zero		1
	.type		_ZN39_INTERNAL_dcc295e8_4_k_cu_385fc95e_32884cuda3std6ranges3__45__cpo9iter_moveE,@object
	.size		_ZN39_INTERNAL_dcc295e8_4_k_cu_385fc95e_32884cuda3std6ranges3__45__cpo9iter_moveE,(_ZN39_INTERNAL_dcc295e8_4_k_cu_385fc95e_32884cuda3std3__45__cpo5beginE - _ZN39_INTERNAL_dcc295e8_4_k_cu_385fc95e_32884cuda3std6ranges3__45__cpo9iter_moveE)
_ZN39_INTERNAL_dcc295e8_4_k_cu_385fc95e_32884cuda3std6ranges3__45__cpo9iter_moveE:
	.zero		1
	.type		_ZN39_INTERNAL_dcc295e8_4_k_cu_385fc95e_32884cuda3std3__45__cpo5beginE,@object
	.size		_ZN39_INTERNAL_dcc295e8_4_k_cu_385fc95e_32884cuda3std3__45__cpo5beginE,(_ZN39_INTERNAL_dcc295e8_4_k_cu_385fc95e_32884cuda3std3__441_GLOBAL__N__dcc295e8_4_k_cu_385fc95e_32886ignoreE - _ZN39_INTERNAL_dcc295e8_4_k_cu_385fc95e_32884cuda3std3__45__cpo5beginE)
_ZN39_INTERNAL_dcc295e8_4_k_cu_385fc95e_32884cuda3std3__45__cpo5beginE:
	.zero		1
	.type		_ZN39_INTERNAL_dcc295e8_4_k_cu_385fc95e_32884cuda3std3__441_GLOBAL__N__dcc295e8_4_k_cu_385fc95e_32886ignoreE,@object
	.size		_ZN39_INTERNAL_dcc295e8_4_k_cu_385fc95e_32884cuda3std3__441_GLOBAL__N__dcc295e8_4_k_cu_385fc95e_32886ignoreE,(_ZN39_INTERNAL_dcc295e8_4_k_cu_385fc95e_32884cute7productE - _ZN39_INTERNAL_dcc295e8_4_k_cu_385fc95e_32884cuda3std3__441_GLOBAL__N__dcc295e8_4_k_cu_385fc95e_32886ignoreE)
_ZN39_INTERNAL_dcc295e8_4_k_cu_385fc95e_32884cuda3std3__441_GLOBAL__N__dcc295e8_4_k_cu_385fc95e_32886ignoreE:
	.zero		1
	.type		_ZN39_INTERNAL_dcc295e8_4_k_cu_385fc95e_32884cute7productE,@object
	.size		_ZN39_INTERNAL_dcc295e8_4_k_cu_385fc95e_32884cute7productE,(_ZN39_INTERNAL_dcc295e8_4_k_cu_385fc95e_32884cuda3std3__45__cpo3endE - _ZN39_INTERNAL_dcc295e8_4_k_cu_385fc95e_32884cute7productE)
_ZN39_INTERNAL_dcc295e8_4_k_cu_385fc95e_32884cute7productE:
	.zero		1
	.type		_ZN39_INTERNAL_dcc295e8_4_k_cu_385fc95e_32884cuda3std3__45__cpo3endE,@object
	.size		_ZN39_INTERNAL_dcc295e8_4_k_cu_385fc95e_32884cuda3std3__45__cpo3endE,(_ZN39_INTERNAL_dcc295e8_4_k_cu_385fc95e_32884cuda3std3__419piecewise_constructE - _ZN39_INTERNAL_dcc295e8_4_k_cu_385fc95e_32884cuda3std3__45__cpo3endE)
_ZN39_INTERNAL_dcc295e8_4_k_cu_385fc95e_32884cuda3std3__45__cpo3endE:
	.zero		1
	.type		_ZN39_INTERNAL_dcc295e8_4_k_cu_385fc95e_32884cuda3std3__419piecewise_constructE,@object
	.size		_ZN39_INTERNAL_dcc295e8_4_k_cu_385fc95e_32884cuda3std3__419piecewise_constructE,(_ZN39_INTERNAL_dcc295e8_4_k_cu_385fc95e_32884cuda3std3__45__cpo4cendE - _ZN39_INTERNAL_dcc295e8_4_k_cu_385fc95e_32884cuda3std3__419piecewise_constructE)
_ZN39_INTERNAL_dcc295e8_4_k_cu_385fc95e_32884cuda3std3__419piecewise_constructE:
	.zero		1
	.type		_ZN39_INTERNAL_dcc295e8_4_k_cu_385fc95e_32884cuda3std3__45__cpo4cendE,@object
	.size		_ZN39_INTERNAL_dcc295e8_4_k_cu_385fc95e_32884cuda3std3__45__cpo4cendE,(_ZN39_INTERNAL_dcc295e8_4_k_cu_385fc95e_32884cuda3std6ranges3__45__cpo4swapE - _ZN39_INTERNAL_dcc295e8_4_k_cu_385fc95e_32884cuda3std3__45__cpo4cendE)
_ZN39_INTERNAL_dcc295e8_4_k_cu_385fc95e_32884cuda3std3__45__cpo4cendE:
	.zero		1
	.type		_ZN39_INTERNAL_dcc295e8_4_k_cu_385fc95e_32884cuda3std6ranges3__45__cpo4swapE,@object
	.size		_ZN39_INTERNAL_dcc295e8_4_k_cu_385fc95e_32884cuda3std6ranges3__45__cpo4swapE,(.L_8 - _ZN39_INTERNAL_dcc295e8_4_k_cu_385fc95e_32884cuda3std6ranges3__45__cpo4swapE)
_ZN39_INTERNAL_dcc295e8_4_k_cu_385fc95e_32884cuda3std6ranges3__45__cpo4swapE:
	.zero		1
.L_8:


//--------------------- .nv.constant0._ZN7cutlass13device_kernelINS_4gemm6kernel13GemmUniversalIN4cute5tupleIJiiiiEEENS1_10collective13CollectiveMmaINS1_34MainloopSm90TmaGmmaWarpSpecializedILi5ENS5_IJNS4_1CILi1EEESB_SB_EEENS1_32KernelTmaWarpSpecializedPingpongEEENS5_IJNSA_ILi64EEENSA_ILi256EEESF_EEENS_6half_tENS5_IJlSB_lEEESI_SJ_NS4_8TiledMMAINS4_8MMA_AtomIJNS4_4SM904GMMA26MMA_64x256x16_F32F16F16_SSILNSN_5MajorE0ELSP_0ELNSN_7ScaleInE1ELSQ_1EEEEEENS4_6LayoutISC_NS5_IJNSA_ILi0EEESU_SU_EEEEENS5_IJNS4_10UnderscoreESX_SX_EEEEENS4_13SM90_TMA_LOADENS4_14ComposedLayoutINS4_7SwizzleILi3ELi4ELi3EEENS4_18smem_ptr_flag_bitsILi16EEENST_INS5_IJNSA_ILi8EEESF_EEENS5_IJSF_SB_EEEEEEEvNS4_8identityES10_S1A_vS1B_EENS_8epilogue10collective6detail29Sm90TmaWarpSpecializedAdapterINS1E_15DefaultEpilogueISI_SJ_SJ_NS1D_6thread17LinearCombinationISI_Li1EffLNS1I_9ScaleType4KindE0ELNS_15FloatRoundStyleE2ESI_EENS1_15EpilogueDefaultEEEEEvvEEEEvNT_6ParamsE --------------------------
	.section	.nv.constant0._ZN7cutlass13device_kernelINS_4gemm6kernel13GemmUniversalIN4cute5tupleIJiiiiEEENS1_10collective13CollectiveMmaINS1_34MainloopSm90TmaGmmaWarpSpecializedILi5ENS5_IJNS4_1CILi1EEESB_SB_EEENS1_32KernelTmaWarpSpecializedPingpongEEENS5_IJNSA_ILi64EEENSA_ILi256EEESF_EEENS_6half_tENS5_IJlSB_lEEESI_SJ_NS4_8TiledMMAINS4_8MMA_AtomIJNS4_4SM904GMMA26MMA_64x256x16_F32F16F16_SSILNSN_5MajorE0ELSP_0ELNSN_7ScaleInE1ELSQ_1EEEEEENS4_6LayoutISC_NS5_IJNSA_ILi0EEESU_SU_EEEEENS5_IJNS4_10UnderscoreESX_SX_EEEEENS4_13SM90_TMA_LOADENS4_14ComposedLayoutINS4_7SwizzleILi3ELi4ELi3EEENS4_18smem_ptr_flag_bitsILi16EEENST_INS5_IJNSA_ILi8EEESF_EEENS5_IJSF_SB_EEEEEEEvNS4_8identityES10_S1A_vS1B_EENS_8epilogue10collective6detail29Sm90TmaWarpSpecializedAdapterINS1E_15DefaultEpilogueISI_SJ_SJ_NS1D_6thread17LinearCombinationISI_Li1EffLNS1I_9ScaleType4KindE0ELNS_15FloatRoundStyleE2ESI_EENS1_15EpilogueDefaultEEEEEvvEEEEvNT_6ParamsE,"a",@progbits
	.sectionflags	@""
	.align	4
.nv.constant0._ZN7cutlass13device_kernelINS_4gemm6kernel13GemmUniversalIN4cute5tupleIJiiiiEEENS1_10collective13CollectiveMmaINS1_34MainloopSm90TmaGmmaWarpSpecializedILi5ENS5_IJNS4_1CILi1EEESB_SB_EEENS1_32KernelTmaWarpSpecializedPingpongEEENS5_IJNSA_ILi64EEENSA_ILi256EEESF_EEENS_6half_tENS5_IJlSB_lEEESI_SJ_NS4_8TiledMMAINS4_8MMA_AtomIJNS4_4SM904GMMA26MMA_64x256x16_F32F16F16_SSILNSN_5MajorE0ELSP_0ELNSN_7ScaleInE1ELSQ_1EEEEEENS4_6LayoutISC_NS5_IJNSA_ILi0EEESU_SU_EEEEENS5_IJNS4_10UnderscoreESX_SX_EEEEENS4_13SM90_TMA_LOADENS4_14ComposedLayoutINS4_7SwizzleILi3ELi4ELi3EEENS4_18smem_ptr_flag_bitsILi16EEENST_INS5_IJNSA_ILi8EEESF_EEENS5_IJSF_SB_EEEEEEEvNS4_8identityES10_S1A_vS1B_EENS_8epilogue10collective6detail29Sm90TmaWarpSpecializedAdapterINS1E_15DefaultEpilogueISI_SJ_SJ_NS1D_6thread17LinearCombinationISI_Li1EffLNS1I_9ScaleType4KindE0ELNS_15FloatRoundStyleE2ESI_EENS1_15EpilogueDefaultEEEEEvvEEEEvNT_6ParamsE:
	.zero		1664


//--------------------- SYMBOLS --------------------------

	.type		.nv.reservedSmem.offset0,@object
	.size		.nv.reservedSmem.offset0,0x4
	.type		__assertfail,@function
